//
// Generated by NVIDIA NVVM Compiler
//
// Compiler Build ID: CL-36424714
// Cuda compilation tools, release 13.0, V13.0.88
// Based on NVVM 20.0.0
//

.version 9.0
.target sm_100
.address_size 64

	// .globl	_Z4jogoPPb

.visible .entry _Z4jogoPPb(
	.param .u64 .ptr .align 1 _Z4jogoPPb_param_0
)
{
	.local .align 1 .b8 	__local_depot0[441];
	.reg .b64 	%SP;
	.reg .b64 	%SPL;
	.reg .pred 	%p<14>;
	.reg .b16 	%rs<453>;
	.reg .b32 	%r<34>;
	.reg .b64 	%rd<62>;

	mov.u64 	%SPL, __local_depot0;
	mov.u32 	%r3, %ctaid.x;
	mov.u32 	%r4, %ntid.x;
	mov.u32 	%r5, %tid.x;
	mad.lo.s32 	%r6, %r3, %r4, %r5;
	mov.u32 	%r7, %ctaid.y;
	mov.u32 	%r8, %ntid.y;
	mov.u32 	%r9, %tid.y;
	mad.lo.s32 	%r10, %r7, %r8, %r9;
	setp.gt.s32 	%p1, %r6, 20;
	setp.gt.u32 	%p2, %r10, 20;
	or.pred  	%p3, %p1, %p2;
	@%p3 bra 	$L__BB0_5;
	ld.param.u64 	%rd61, [_Z4jogoPPb_param_0];
	add.u64 	%rd5, %SPL, 0;
	mov.b16 	%rs1, 0;
	st.local.u8 	[%rd5], %rs1;
	st.local.u8 	[%rd5+1], %rs1;
	st.local.u8 	[%rd5+2], %rs1;
	st.local.u8 	[%rd5+3], %rs1;
	st.local.u8 	[%rd5+4], %rs1;
	st.local.u8 	[%rd5+5], %rs1;
	st.local.u8 	[%rd5+6], %rs1;
	st.local.u8 	[%rd5+7], %rs1;
	st.local.u8 	[%rd5+8], %rs1;
	st.local.u8 	[%rd5+9], %rs1;
	st.local.u8 	[%rd5+10], %rs1;
	st.local.u8 	[%rd5+11], %rs1;
	st.local.u8 	[%rd5+12], %rs1;
	st.local.u8 	[%rd5+13], %rs1;
	st.local.u8 	[%rd5+14], %rs1;
	st.local.u8 	[%rd5+15], %rs1;
	st.local.u8 	[%rd5+16], %rs1;
	st.local.u8 	[%rd5+17], %rs1;
	st.local.u8 	[%rd5+18], %rs1;
	st.local.u8 	[%rd5+19], %rs1;
	st.local.u8 	[%rd5+20], %rs1;
	st.local.u8 	[%rd5+21], %rs1;
	st.local.u8 	[%rd5+22], %rs1;
	st.local.u8 	[%rd5+23], %rs1;
	st.local.u8 	[%rd5+24], %rs1;
	st.local.u8 	[%rd5+25], %rs1;
	st.local.u8 	[%rd5+26], %rs1;
	st.local.u8 	[%rd5+27], %rs1;
	st.local.u8 	[%rd5+28], %rs1;
	st.local.u8 	[%rd5+29], %rs1;
	st.local.u8 	[%rd5+30], %rs1;
	st.local.u8 	[%rd5+31], %rs1;
	st.local.u8 	[%rd5+32], %rs1;
	st.local.u8 	[%rd5+33], %rs1;
	st.local.u8 	[%rd5+34], %rs1;
	st.local.u8 	[%rd5+35], %rs1;
	st.local.u8 	[%rd5+36], %rs1;
	st.local.u8 	[%rd5+37], %rs1;
	st.local.u8 	[%rd5+38], %rs1;
	st.local.u8 	[%rd5+39], %rs1;
	st.local.u8 	[%rd5+40], %rs1;
	st.local.u8 	[%rd5+41], %rs1;
	st.local.u8 	[%rd5+42], %rs1;
	st.local.u8 	[%rd5+43], %rs1;
	st.local.u8 	[%rd5+44], %rs1;
	st.local.u8 	[%rd5+45], %rs1;
	st.local.u8 	[%rd5+46], %rs1;
	st.local.u8 	[%rd5+47], %rs1;
	st.local.u8 	[%rd5+48], %rs1;
	st.local.u8 	[%rd5+49], %rs1;
	st.local.u8 	[%rd5+50], %rs1;
	st.local.u8 	[%rd5+51], %rs1;
	st.local.u8 	[%rd5+52], %rs1;
	st.local.u8 	[%rd5+53], %rs1;
	st.local.u8 	[%rd5+54], %rs1;
	st.local.u8 	[%rd5+55], %rs1;
	st.local.u8 	[%rd5+56], %rs1;
	st.local.u8 	[%rd5+57], %rs1;
	st.local.u8 	[%rd5+58], %rs1;
	st.local.u8 	[%rd5+59], %rs1;
	st.local.u8 	[%rd5+60], %rs1;
	st.local.u8 	[%rd5+61], %rs1;
	st.local.u8 	[%rd5+62], %rs1;
	st.local.u8 	[%rd5+63], %rs1;
	st.local.u8 	[%rd5+64], %rs1;
	st.local.u8 	[%rd5+65], %rs1;
	st.local.u8 	[%rd5+66], %rs1;
	st.local.u8 	[%rd5+67], %rs1;
	st.local.u8 	[%rd5+68], %rs1;
	st.local.u8 	[%rd5+69], %rs1;
	st.local.u8 	[%rd5+70], %rs1;
	st.local.u8 	[%rd5+71], %rs1;
	st.local.u8 	[%rd5+72], %rs1;
	st.local.u8 	[%rd5+73], %rs1;
	st.local.u8 	[%rd5+74], %rs1;
	st.local.u8 	[%rd5+75], %rs1;
	st.local.u8 	[%rd5+76], %rs1;
	st.local.u8 	[%rd5+77], %rs1;
	st.local.u8 	[%rd5+78], %rs1;
	st.local.u8 	[%rd5+79], %rs1;
	st.local.u8 	[%rd5+80], %rs1;
	st.local.u8 	[%rd5+81], %rs1;
	st.local.u8 	[%rd5+82], %rs1;
	st.local.u8 	[%rd5+83], %rs1;
	st.local.u8 	[%rd5+84], %rs1;
	st.local.u8 	[%rd5+85], %rs1;
	st.local.u8 	[%rd5+86], %rs1;
	st.local.u8 	[%rd5+87], %rs1;
	st.local.u8 	[%rd5+88], %rs1;
	st.local.u8 	[%rd5+89], %rs1;
	st.local.u8 	[%rd5+90], %rs1;
	st.local.u8 	[%rd5+91], %rs1;
	st.local.u8 	[%rd5+92], %rs1;
	st.local.u8 	[%rd5+93], %rs1;
	st.local.u8 	[%rd5+94], %rs1;
	st.local.u8 	[%rd5+95], %rs1;
	st.local.u8 	[%rd5+96], %rs1;
	st.local.u8 	[%rd5+97], %rs1;
	st.local.u8 	[%rd5+98], %rs1;
	st.local.u8 	[%rd5+99], %rs1;
	st.local.u8 	[%rd5+100], %rs1;
	st.local.u8 	[%rd5+101], %rs1;
	st.local.u8 	[%rd5+102], %rs1;
	st.local.u8 	[%rd5+103], %rs1;
	st.local.u8 	[%rd5+104], %rs1;
	st.local.u8 	[%rd5+105], %rs1;
	st.local.u8 	[%rd5+106], %rs1;
	st.local.u8 	[%rd5+107], %rs1;
	st.local.u8 	[%rd5+108], %rs1;
	st.local.u8 	[%rd5+109], %rs1;
	st.local.u8 	[%rd5+110], %rs1;
	st.local.u8 	[%rd5+111], %rs1;
	st.local.u8 	[%rd5+112], %rs1;
	st.local.u8 	[%rd5+113], %rs1;
	st.local.u8 	[%rd5+114], %rs1;
	st.local.u8 	[%rd5+115], %rs1;
	st.local.u8 	[%rd5+116], %rs1;
	st.local.u8 	[%rd5+117], %rs1;
	st.local.u8 	[%rd5+118], %rs1;
	st.local.u8 	[%rd5+119], %rs1;
	st.local.u8 	[%rd5+120], %rs1;
	st.local.u8 	[%rd5+121], %rs1;
	st.local.u8 	[%rd5+122], %rs1;
	st.local.u8 	[%rd5+123], %rs1;
	st.local.u8 	[%rd5+124], %rs1;
	st.local.u8 	[%rd5+125], %rs1;
	st.local.u8 	[%rd5+126], %rs1;
	st.local.u8 	[%rd5+127], %rs1;
	st.local.u8 	[%rd5+128], %rs1;
	st.local.u8 	[%rd5+129], %rs1;
	st.local.u8 	[%rd5+130], %rs1;
	st.local.u8 	[%rd5+131], %rs1;
	st.local.u8 	[%rd5+132], %rs1;
	st.local.u8 	[%rd5+133], %rs1;
	st.local.u8 	[%rd5+134], %rs1;
	st.local.u8 	[%rd5+135], %rs1;
	st.local.u8 	[%rd5+136], %rs1;
	st.local.u8 	[%rd5+137], %rs1;
	st.local.u8 	[%rd5+138], %rs1;
	st.local.u8 	[%rd5+139], %rs1;
	st.local.u8 	[%rd5+140], %rs1;
	st.local.u8 	[%rd5+141], %rs1;
	st.local.u8 	[%rd5+142], %rs1;
	st.local.u8 	[%rd5+143], %rs1;
	st.local.u8 	[%rd5+144], %rs1;
	st.local.u8 	[%rd5+145], %rs1;
	st.local.u8 	[%rd5+146], %rs1;
	st.local.u8 	[%rd5+147], %rs1;
	st.local.u8 	[%rd5+148], %rs1;
	st.local.u8 	[%rd5+149], %rs1;
	st.local.u8 	[%rd5+150], %rs1;
	st.local.u8 	[%rd5+151], %rs1;
	st.local.u8 	[%rd5+152], %rs1;
	st.local.u8 	[%rd5+153], %rs1;
	st.local.u8 	[%rd5+154], %rs1;
	st.local.u8 	[%rd5+155], %rs1;
	st.local.u8 	[%rd5+156], %rs1;
	st.local.u8 	[%rd5+157], %rs1;
	st.local.u8 	[%rd5+158], %rs1;
	st.local.u8 	[%rd5+159], %rs1;
	st.local.u8 	[%rd5+160], %rs1;
	st.local.u8 	[%rd5+161], %rs1;
	st.local.u8 	[%rd5+162], %rs1;
	st.local.u8 	[%rd5+163], %rs1;
	st.local.u8 	[%rd5+164], %rs1;
	st.local.u8 	[%rd5+165], %rs1;
	st.local.u8 	[%rd5+166], %rs1;
	st.local.u8 	[%rd5+167], %rs1;
	st.local.u8 	[%rd5+168], %rs1;
	st.local.u8 	[%rd5+169], %rs1;
	st.local.u8 	[%rd5+170], %rs1;
	st.local.u8 	[%rd5+171], %rs1;
	st.local.u8 	[%rd5+172], %rs1;
	st.local.u8 	[%rd5+173], %rs1;
	st.local.u8 	[%rd5+174], %rs1;
	st.local.u8 	[%rd5+175], %rs1;
	st.local.u8 	[%rd5+176], %rs1;
	st.local.u8 	[%rd5+177], %rs1;
	st.local.u8 	[%rd5+178], %rs1;
	st.local.u8 	[%rd5+179], %rs1;
	st.local.u8 	[%rd5+180], %rs1;
	st.local.u8 	[%rd5+181], %rs1;
	st.local.u8 	[%rd5+182], %rs1;
	st.local.u8 	[%rd5+183], %rs1;
	st.local.u8 	[%rd5+184], %rs1;
	st.local.u8 	[%rd5+185], %rs1;
	st.local.u8 	[%rd5+186], %rs1;
	st.local.u8 	[%rd5+187], %rs1;
	st.local.u8 	[%rd5+188], %rs1;
	st.local.u8 	[%rd5+189], %rs1;
	st.local.u8 	[%rd5+190], %rs1;
	st.local.u8 	[%rd5+191], %rs1;
	st.local.u8 	[%rd5+192], %rs1;
	st.local.u8 	[%rd5+193], %rs1;
	st.local.u8 	[%rd5+194], %rs1;
	st.local.u8 	[%rd5+195], %rs1;
	st.local.u8 	[%rd5+196], %rs1;
	st.local.u8 	[%rd5+197], %rs1;
	st.local.u8 	[%rd5+198], %rs1;
	st.local.u8 	[%rd5+199], %rs1;
	st.local.u8 	[%rd5+200], %rs1;
	st.local.u8 	[%rd5+201], %rs1;
	st.local.u8 	[%rd5+202], %rs1;
	st.local.u8 	[%rd5+203], %rs1;
	st.local.u8 	[%rd5+204], %rs1;
	st.local.u8 	[%rd5+205], %rs1;
	st.local.u8 	[%rd5+206], %rs1;
	st.local.u8 	[%rd5+207], %rs1;
	st.local.u8 	[%rd5+208], %rs1;
	st.local.u8 	[%rd5+209], %rs1;
	st.local.u8 	[%rd5+210], %rs1;
	st.local.u8 	[%rd5+211], %rs1;
	st.local.u8 	[%rd5+212], %rs1;
	st.local.u8 	[%rd5+213], %rs1;
	st.local.u8 	[%rd5+214], %rs1;
	st.local.u8 	[%rd5+215], %rs1;
	st.local.u8 	[%rd5+216], %rs1;
	st.local.u8 	[%rd5+217], %rs1;
	st.local.u8 	[%rd5+218], %rs1;
	st.local.u8 	[%rd5+219], %rs1;
	st.local.u8 	[%rd5+220], %rs1;
	st.local.u8 	[%rd5+221], %rs1;
	st.local.u8 	[%rd5+222], %rs1;
	st.local.u8 	[%rd5+223], %rs1;
	st.local.u8 	[%rd5+224], %rs1;
	st.local.u8 	[%rd5+225], %rs1;
	st.local.u8 	[%rd5+226], %rs1;
	st.local.u8 	[%rd5+227], %rs1;
	st.local.u8 	[%rd5+228], %rs1;
	st.local.u8 	[%rd5+229], %rs1;
	st.local.u8 	[%rd5+230], %rs1;
	st.local.u8 	[%rd5+231], %rs1;
	st.local.u8 	[%rd5+232], %rs1;
	st.local.u8 	[%rd5+233], %rs1;
	st.local.u8 	[%rd5+234], %rs1;
	st.local.u8 	[%rd5+235], %rs1;
	st.local.u8 	[%rd5+236], %rs1;
	st.local.u8 	[%rd5+237], %rs1;
	st.local.u8 	[%rd5+238], %rs1;
	st.local.u8 	[%rd5+239], %rs1;
	st.local.u8 	[%rd5+240], %rs1;
	st.local.u8 	[%rd5+241], %rs1;
	st.local.u8 	[%rd5+242], %rs1;
	st.local.u8 	[%rd5+243], %rs1;
	st.local.u8 	[%rd5+244], %rs1;
	st.local.u8 	[%rd5+245], %rs1;
	st.local.u8 	[%rd5+246], %rs1;
	st.local.u8 	[%rd5+247], %rs1;
	st.local.u8 	[%rd5+248], %rs1;
	st.local.u8 	[%rd5+249], %rs1;
	st.local.u8 	[%rd5+250], %rs1;
	st.local.u8 	[%rd5+251], %rs1;
	st.local.u8 	[%rd5+252], %rs1;
	st.local.u8 	[%rd5+253], %rs1;
	st.local.u8 	[%rd5+254], %rs1;
	st.local.u8 	[%rd5+255], %rs1;
	st.local.u8 	[%rd5+256], %rs1;
	st.local.u8 	[%rd5+257], %rs1;
	st.local.u8 	[%rd5+258], %rs1;
	st.local.u8 	[%rd5+259], %rs1;
	st.local.u8 	[%rd5+260], %rs1;
	st.local.u8 	[%rd5+261], %rs1;
	st.local.u8 	[%rd5+262], %rs1;
	st.local.u8 	[%rd5+263], %rs1;
	st.local.u8 	[%rd5+264], %rs1;
	st.local.u8 	[%rd5+265], %rs1;
	st.local.u8 	[%rd5+266], %rs1;
	st.local.u8 	[%rd5+267], %rs1;
	st.local.u8 	[%rd5+268], %rs1;
	st.local.u8 	[%rd5+269], %rs1;
	st.local.u8 	[%rd5+270], %rs1;
	st.local.u8 	[%rd5+271], %rs1;
	st.local.u8 	[%rd5+272], %rs1;
	st.local.u8 	[%rd5+273], %rs1;
	st.local.u8 	[%rd5+274], %rs1;
	st.local.u8 	[%rd5+275], %rs1;
	st.local.u8 	[%rd5+276], %rs1;
	st.local.u8 	[%rd5+277], %rs1;
	st.local.u8 	[%rd5+278], %rs1;
	st.local.u8 	[%rd5+279], %rs1;
	st.local.u8 	[%rd5+280], %rs1;
	st.local.u8 	[%rd5+281], %rs1;
	st.local.u8 	[%rd5+282], %rs1;
	st.local.u8 	[%rd5+283], %rs1;
	st.local.u8 	[%rd5+284], %rs1;
	st.local.u8 	[%rd5+285], %rs1;
	st.local.u8 	[%rd5+286], %rs1;
	st.local.u8 	[%rd5+287], %rs1;
	st.local.u8 	[%rd5+288], %rs1;
	st.local.u8 	[%rd5+289], %rs1;
	st.local.u8 	[%rd5+290], %rs1;
	st.local.u8 	[%rd5+291], %rs1;
	st.local.u8 	[%rd5+292], %rs1;
	st.local.u8 	[%rd5+293], %rs1;
	st.local.u8 	[%rd5+294], %rs1;
	st.local.u8 	[%rd5+295], %rs1;
	st.local.u8 	[%rd5+296], %rs1;
	st.local.u8 	[%rd5+297], %rs1;
	st.local.u8 	[%rd5+298], %rs1;
	st.local.u8 	[%rd5+299], %rs1;
	st.local.u8 	[%rd5+300], %rs1;
	st.local.u8 	[%rd5+301], %rs1;
	st.local.u8 	[%rd5+302], %rs1;
	st.local.u8 	[%rd5+303], %rs1;
	st.local.u8 	[%rd5+304], %rs1;
	st.local.u8 	[%rd5+305], %rs1;
	st.local.u8 	[%rd5+306], %rs1;
	st.local.u8 	[%rd5+307], %rs1;
	st.local.u8 	[%rd5+308], %rs1;
	st.local.u8 	[%rd5+309], %rs1;
	st.local.u8 	[%rd5+310], %rs1;
	st.local.u8 	[%rd5+311], %rs1;
	st.local.u8 	[%rd5+312], %rs1;
	st.local.u8 	[%rd5+313], %rs1;
	st.local.u8 	[%rd5+314], %rs1;
	st.local.u8 	[%rd5+315], %rs1;
	st.local.u8 	[%rd5+316], %rs1;
	st.local.u8 	[%rd5+317], %rs1;
	st.local.u8 	[%rd5+318], %rs1;
	st.local.u8 	[%rd5+319], %rs1;
	st.local.u8 	[%rd5+320], %rs1;
	st.local.u8 	[%rd5+321], %rs1;
	st.local.u8 	[%rd5+322], %rs1;
	st.local.u8 	[%rd5+323], %rs1;
	st.local.u8 	[%rd5+324], %rs1;
	st.local.u8 	[%rd5+325], %rs1;
	st.local.u8 	[%rd5+326], %rs1;
	st.local.u8 	[%rd5+327], %rs1;
	st.local.u8 	[%rd5+328], %rs1;
	st.local.u8 	[%rd5+329], %rs1;
	st.local.u8 	[%rd5+330], %rs1;
	st.local.u8 	[%rd5+331], %rs1;
	st.local.u8 	[%rd5+332], %rs1;
	st.local.u8 	[%rd5+333], %rs1;
	st.local.u8 	[%rd5+334], %rs1;
	st.local.u8 	[%rd5+335], %rs1;
	st.local.u8 	[%rd5+336], %rs1;
	st.local.u8 	[%rd5+337], %rs1;
	st.local.u8 	[%rd5+338], %rs1;
	st.local.u8 	[%rd5+339], %rs1;
	st.local.u8 	[%rd5+340], %rs1;
	st.local.u8 	[%rd5+341], %rs1;
	st.local.u8 	[%rd5+342], %rs1;
	st.local.u8 	[%rd5+343], %rs1;
	st.local.u8 	[%rd5+344], %rs1;
	st.local.u8 	[%rd5+345], %rs1;
	st.local.u8 	[%rd5+346], %rs1;
	st.local.u8 	[%rd5+347], %rs1;
	st.local.u8 	[%rd5+348], %rs1;
	st.local.u8 	[%rd5+349], %rs1;
	st.local.u8 	[%rd5+350], %rs1;
	st.local.u8 	[%rd5+351], %rs1;
	st.local.u8 	[%rd5+352], %rs1;
	st.local.u8 	[%rd5+353], %rs1;
	st.local.u8 	[%rd5+354], %rs1;
	st.local.u8 	[%rd5+355], %rs1;
	st.local.u8 	[%rd5+356], %rs1;
	st.local.u8 	[%rd5+357], %rs1;
	st.local.u8 	[%rd5+358], %rs1;
	st.local.u8 	[%rd5+359], %rs1;
	st.local.u8 	[%rd5+360], %rs1;
	st.local.u8 	[%rd5+361], %rs1;
	st.local.u8 	[%rd5+362], %rs1;
	st.local.u8 	[%rd5+363], %rs1;
	st.local.u8 	[%rd5+364], %rs1;
	st.local.u8 	[%rd5+365], %rs1;
	st.local.u8 	[%rd5+366], %rs1;
	st.local.u8 	[%rd5+367], %rs1;
	st.local.u8 	[%rd5+368], %rs1;
	st.local.u8 	[%rd5+369], %rs1;
	st.local.u8 	[%rd5+370], %rs1;
	st.local.u8 	[%rd5+371], %rs1;
	st.local.u8 	[%rd5+372], %rs1;
	st.local.u8 	[%rd5+373], %rs1;
	st.local.u8 	[%rd5+374], %rs1;
	st.local.u8 	[%rd5+375], %rs1;
	st.local.u8 	[%rd5+376], %rs1;
	st.local.u8 	[%rd5+377], %rs1;
	st.local.u8 	[%rd5+378], %rs1;
	st.local.u8 	[%rd5+379], %rs1;
	st.local.u8 	[%rd5+380], %rs1;
	st.local.u8 	[%rd5+381], %rs1;
	st.local.u8 	[%rd5+382], %rs1;
	st.local.u8 	[%rd5+383], %rs1;
	st.local.u8 	[%rd5+384], %rs1;
	st.local.u8 	[%rd5+385], %rs1;
	st.local.u8 	[%rd5+386], %rs1;
	st.local.u8 	[%rd5+387], %rs1;
	st.local.u8 	[%rd5+388], %rs1;
	st.local.u8 	[%rd5+389], %rs1;
	st.local.u8 	[%rd5+390], %rs1;
	st.local.u8 	[%rd5+391], %rs1;
	st.local.u8 	[%rd5+392], %rs1;
	st.local.u8 	[%rd5+393], %rs1;
	st.local.u8 	[%rd5+394], %rs1;
	st.local.u8 	[%rd5+395], %rs1;
	st.local.u8 	[%rd5+396], %rs1;
	st.local.u8 	[%rd5+397], %rs1;
	st.local.u8 	[%rd5+398], %rs1;
	st.local.u8 	[%rd5+399], %rs1;
	st.local.u8 	[%rd5+400], %rs1;
	st.local.u8 	[%rd5+401], %rs1;
	st.local.u8 	[%rd5+402], %rs1;
	st.local.u8 	[%rd5+403], %rs1;
	st.local.u8 	[%rd5+404], %rs1;
	st.local.u8 	[%rd5+405], %rs1;
	st.local.u8 	[%rd5+406], %rs1;
	st.local.u8 	[%rd5+407], %rs1;
	st.local.u8 	[%rd5+408], %rs1;
	st.local.u8 	[%rd5+409], %rs1;
	st.local.u8 	[%rd5+410], %rs1;
	st.local.u8 	[%rd5+411], %rs1;
	st.local.u8 	[%rd5+412], %rs1;
	st.local.u8 	[%rd5+413], %rs1;
	st.local.u8 	[%rd5+414], %rs1;
	st.local.u8 	[%rd5+415], %rs1;
	st.local.u8 	[%rd5+416], %rs1;
	st.local.u8 	[%rd5+417], %rs1;
	st.local.u8 	[%rd5+418], %rs1;
	st.local.u8 	[%rd5+419], %rs1;
	st.local.u8 	[%rd5+420], %rs1;
	st.local.u8 	[%rd5+421], %rs1;
	st.local.u8 	[%rd5+422], %rs1;
	st.local.u8 	[%rd5+423], %rs1;
	st.local.u8 	[%rd5+424], %rs1;
	st.local.u8 	[%rd5+425], %rs1;
	st.local.u8 	[%rd5+426], %rs1;
	st.local.u8 	[%rd5+427], %rs1;
	st.local.u8 	[%rd5+428], %rs1;
	st.local.u8 	[%rd5+429], %rs1;
	st.local.u8 	[%rd5+430], %rs1;
	st.local.u8 	[%rd5+431], %rs1;
	st.local.u8 	[%rd5+432], %rs1;
	st.local.u8 	[%rd5+433], %rs1;
	st.local.u8 	[%rd5+434], %rs1;
	st.local.u8 	[%rd5+435], %rs1;
	st.local.u8 	[%rd5+436], %rs1;
	st.local.u8 	[%rd5+437], %rs1;
	st.local.u8 	[%rd5+438], %rs1;
	st.local.u8 	[%rd5+439], %rs1;
	st.local.u8 	[%rd5+440], %rs1;
	cvta.to.global.u64 	%rd1, %rd61;
	ld.global.u64 	%rd6, [%rd1];
	cvta.to.global.u64 	%rd7, %rd6;
	ld.global.u8 	%rs2, [%rd7];
	st.local.u8 	[%rd5], %rs2;
	ld.global.u8 	%rs3, [%rd7+1];
	st.local.u8 	[%rd5+1], %rs3;
	ld.global.u8 	%rs4, [%rd7+2];
	st.local.u8 	[%rd5+2], %rs4;
	ld.global.u8 	%rs5, [%rd7+3];
	st.local.u8 	[%rd5+3], %rs5;
	ld.global.u8 	%rs6, [%rd7+4];
	st.local.u8 	[%rd5+4], %rs6;
	ld.global.u8 	%rs7, [%rd7+5];
	st.local.u8 	[%rd5+5], %rs7;
	ld.global.u8 	%rs8, [%rd7+6];
	st.local.u8 	[%rd5+6], %rs8;
	ld.global.u8 	%rs9, [%rd7+7];
	st.local.u8 	[%rd5+7], %rs9;
	ld.global.u8 	%rs10, [%rd7+8];
	st.local.u8 	[%rd5+8], %rs10;
	ld.global.u8 	%rs11, [%rd7+9];
	st.local.u8 	[%rd5+9], %rs11;
	ld.global.u8 	%rs12, [%rd7+10];
	st.local.u8 	[%rd5+10], %rs12;
	ld.global.u8 	%rs13, [%rd7+11];
	st.local.u8 	[%rd5+11], %rs13;
	ld.global.u8 	%rs14, [%rd7+12];
	st.local.u8 	[%rd5+12], %rs14;
	ld.global.u8 	%rs15, [%rd7+13];
	st.local.u8 	[%rd5+13], %rs15;
	ld.global.u8 	%rs16, [%rd7+14];
	st.local.u8 	[%rd5+14], %rs16;
	ld.global.u8 	%rs17, [%rd7+15];
	st.local.u8 	[%rd5+15], %rs17;
	ld.global.u8 	%rs18, [%rd7+16];
	st.local.u8 	[%rd5+16], %rs18;
	ld.global.u8 	%rs19, [%rd7+17];
	st.local.u8 	[%rd5+17], %rs19;
	ld.global.u8 	%rs20, [%rd7+18];
	st.local.u8 	[%rd5+18], %rs20;
	ld.global.u8 	%rs21, [%rd7+19];
	st.local.u8 	[%rd5+19], %rs21;
	ld.global.u8 	%rs22, [%rd7+20];
	st.local.u8 	[%rd5+20], %rs22;
	ld.global.u64 	%rd8, [%rd1+8];
	cvta.to.global.u64 	%rd9, %rd8;
	ld.global.u8 	%rs23, [%rd9];
	st.local.u8 	[%rd5+21], %rs23;
	ld.global.u8 	%rs24, [%rd9+1];
	st.local.u8 	[%rd5+22], %rs24;
	ld.global.u8 	%rs25, [%rd9+2];
	st.local.u8 	[%rd5+23], %rs25;
	ld.global.u8 	%rs26, [%rd9+3];
	st.local.u8 	[%rd5+24], %rs26;
	ld.global.u8 	%rs27, [%rd9+4];
	st.local.u8 	[%rd5+25], %rs27;
	ld.global.u8 	%rs28, [%rd9+5];
	st.local.u8 	[%rd5+26], %rs28;
	ld.global.u8 	%rs29, [%rd9+6];
	st.local.u8 	[%rd5+27], %rs29;
	ld.global.u8 	%rs30, [%rd9+7];
	st.local.u8 	[%rd5+28], %rs30;
	ld.global.u8 	%rs31, [%rd9+8];
	st.local.u8 	[%rd5+29], %rs31;
	ld.global.u8 	%rs32, [%rd9+9];
	st.local.u8 	[%rd5+30], %rs32;
	ld.global.u8 	%rs33, [%rd9+10];
	st.local.u8 	[%rd5+31], %rs33;
	ld.global.u8 	%rs34, [%rd9+11];
	st.local.u8 	[%rd5+32], %rs34;
	ld.global.u8 	%rs35, [%rd9+12];
	st.local.u8 	[%rd5+33], %rs35;
	ld.global.u8 	%rs36, [%rd9+13];
	st.local.u8 	[%rd5+34], %rs36;
	ld.global.u8 	%rs37, [%rd9+14];
	st.local.u8 	[%rd5+35], %rs37;
	ld.global.u8 	%rs38, [%rd9+15];
	st.local.u8 	[%rd5+36], %rs38;
	ld.global.u8 	%rs39, [%rd9+16];
	st.local.u8 	[%rd5+37], %rs39;
	ld.global.u8 	%rs40, [%rd9+17];
	st.local.u8 	[%rd5+38], %rs40;
	ld.global.u8 	%rs41, [%rd9+18];
	st.local.u8 	[%rd5+39], %rs41;
	ld.global.u8 	%rs42, [%rd9+19];
	st.local.u8 	[%rd5+40], %rs42;
	ld.global.u8 	%rs43, [%rd9+20];
	st.local.u8 	[%rd5+41], %rs43;
	ld.global.u64 	%rd10, [%rd1+16];
	cvta.to.global.u64 	%rd11, %rd10;
	ld.global.u8 	%rs44, [%rd11];
	st.local.u8 	[%rd5+42], %rs44;
	ld.global.u8 	%rs45, [%rd11+1];
	st.local.u8 	[%rd5+43], %rs45;
	ld.global.u8 	%rs46, [%rd11+2];
	st.local.u8 	[%rd5+44], %rs46;
	ld.global.u8 	%rs47, [%rd11+3];
	st.local.u8 	[%rd5+45], %rs47;
	ld.global.u8 	%rs48, [%rd11+4];
	st.local.u8 	[%rd5+46], %rs48;
	ld.global.u8 	%rs49, [%rd11+5];
	st.local.u8 	[%rd5+47], %rs49;
	ld.global.u8 	%rs50, [%rd11+6];
	st.local.u8 	[%rd5+48], %rs50;
	ld.global.u8 	%rs51, [%rd11+7];
	st.local.u8 	[%rd5+49], %rs51;
	ld.global.u8 	%rs52, [%rd11+8];
	st.local.u8 	[%rd5+50], %rs52;
	ld.global.u8 	%rs53, [%rd11+9];
	st.local.u8 	[%rd5+51], %rs53;
	ld.global.u8 	%rs54, [%rd11+10];
	st.local.u8 	[%rd5+52], %rs54;
	ld.global.u8 	%rs55, [%rd11+11];
	st.local.u8 	[%rd5+53], %rs55;
	ld.global.u8 	%rs56, [%rd11+12];
	st.local.u8 	[%rd5+54], %rs56;
	ld.global.u8 	%rs57, [%rd11+13];
	st.local.u8 	[%rd5+55], %rs57;
	ld.global.u8 	%rs58, [%rd11+14];
	st.local.u8 	[%rd5+56], %rs58;
	ld.global.u8 	%rs59, [%rd11+15];
	st.local.u8 	[%rd5+57], %rs59;
	ld.global.u8 	%rs60, [%rd11+16];
	st.local.u8 	[%rd5+58], %rs60;
	ld.global.u8 	%rs61, [%rd11+17];
	st.local.u8 	[%rd5+59], %rs61;
	ld.global.u8 	%rs62, [%rd11+18];
	st.local.u8 	[%rd5+60], %rs62;
	ld.global.u8 	%rs63, [%rd11+19];
	st.local.u8 	[%rd5+61], %rs63;
	ld.global.u8 	%rs64, [%rd11+20];
	st.local.u8 	[%rd5+62], %rs64;
	ld.global.u64 	%rd12, [%rd1+24];
	cvta.to.global.u64 	%rd13, %rd12;
	ld.global.u8 	%rs65, [%rd13];
	st.local.u8 	[%rd5+63], %rs65;
	ld.global.u8 	%rs66, [%rd13+1];
	st.local.u8 	[%rd5+64], %rs66;
	ld.global.u8 	%rs67, [%rd13+2];
	st.local.u8 	[%rd5+65], %rs67;
	ld.global.u8 	%rs68, [%rd13+3];
	st.local.u8 	[%rd5+66], %rs68;
	ld.global.u8 	%rs69, [%rd13+4];
	st.local.u8 	[%rd5+67], %rs69;
	ld.global.u8 	%rs70, [%rd13+5];
	st.local.u8 	[%rd5+68], %rs70;
	ld.global.u8 	%rs71, [%rd13+6];
	st.local.u8 	[%rd5+69], %rs71;
	ld.global.u8 	%rs72, [%rd13+7];
	st.local.u8 	[%rd5+70], %rs72;
	ld.global.u8 	%rs73, [%rd13+8];
	st.local.u8 	[%rd5+71], %rs73;
	ld.global.u8 	%rs74, [%rd13+9];
	st.local.u8 	[%rd5+72], %rs74;
	ld.global.u8 	%rs75, [%rd13+10];
	st.local.u8 	[%rd5+73], %rs75;
	ld.global.u8 	%rs76, [%rd13+11];
	st.local.u8 	[%rd5+74], %rs76;
	ld.global.u8 	%rs77, [%rd13+12];
	st.local.u8 	[%rd5+75], %rs77;
	ld.global.u8 	%rs78, [%rd13+13];
	st.local.u8 	[%rd5+76], %rs78;
	ld.global.u8 	%rs79, [%rd13+14];
	st.local.u8 	[%rd5+77], %rs79;
	ld.global.u8 	%rs80, [%rd13+15];
	st.local.u8 	[%rd5+78], %rs80;
	ld.global.u8 	%rs81, [%rd13+16];
	st.local.u8 	[%rd5+79], %rs81;
	ld.global.u8 	%rs82, [%rd13+17];
	st.local.u8 	[%rd5+80], %rs82;
	ld.global.u8 	%rs83, [%rd13+18];
	st.local.u8 	[%rd5+81], %rs83;
	ld.global.u8 	%rs84, [%rd13+19];
	st.local.u8 	[%rd5+82], %rs84;
	ld.global.u8 	%rs85, [%rd13+20];
	st.local.u8 	[%rd5+83], %rs85;
	ld.global.u64 	%rd14, [%rd1+32];
	cvta.to.global.u64 	%rd15, %rd14;
	ld.global.u8 	%rs86, [%rd15];
	st.local.u8 	[%rd5+84], %rs86;
	ld.global.u8 	%rs87, [%rd15+1];
	st.local.u8 	[%rd5+85], %rs87;
	ld.global.u8 	%rs88, [%rd15+2];
	st.local.u8 	[%rd5+86], %rs88;
	ld.global.u8 	%rs89, [%rd15+3];
	st.local.u8 	[%rd5+87], %rs89;
	ld.global.u8 	%rs90, [%rd15+4];
	st.local.u8 	[%rd5+88], %rs90;
	ld.global.u8 	%rs91, [%rd15+5];
	st.local.u8 	[%rd5+89], %rs91;
	ld.global.u8 	%rs92, [%rd15+6];
	st.local.u8 	[%rd5+90], %rs92;
	ld.global.u8 	%rs93, [%rd15+7];
	st.local.u8 	[%rd5+91], %rs93;
	ld.global.u8 	%rs94, [%rd15+8];
	st.local.u8 	[%rd5+92], %rs94;
	ld.global.u8 	%rs95, [%rd15+9];
	st.local.u8 	[%rd5+93], %rs95;
	ld.global.u8 	%rs96, [%rd15+10];
	st.local.u8 	[%rd5+94], %rs96;
	ld.global.u8 	%rs97, [%rd15+11];
	st.local.u8 	[%rd5+95], %rs97;
	ld.global.u8 	%rs98, [%rd15+12];
	st.local.u8 	[%rd5+96], %rs98;
	ld.global.u8 	%rs99, [%rd15+13];
	st.local.u8 	[%rd5+97], %rs99;
	ld.global.u8 	%rs100, [%rd15+14];
	st.local.u8 	[%rd5+98], %rs100;
	ld.global.u8 	%rs101, [%rd15+15];
	st.local.u8 	[%rd5+99], %rs101;
	ld.global.u8 	%rs102, [%rd15+16];
	st.local.u8 	[%rd5+100], %rs102;
	ld.global.u8 	%rs103, [%rd15+17];
	st.local.u8 	[%rd5+101], %rs103;
	ld.global.u8 	%rs104, [%rd15+18];
	st.local.u8 	[%rd5+102], %rs104;
	ld.global.u8 	%rs105, [%rd15+19];
	st.local.u8 	[%rd5+103], %rs105;
	ld.global.u8 	%rs106, [%rd15+20];
	st.local.u8 	[%rd5+104], %rs106;
	ld.global.u64 	%rd16, [%rd1+40];
	cvta.to.global.u64 	%rd17, %rd16;
	ld.global.u8 	%rs107, [%rd17];
	st.local.u8 	[%rd5+105], %rs107;
	ld.global.u8 	%rs108, [%rd17+1];
	st.local.u8 	[%rd5+106], %rs108;
	ld.global.u8 	%rs109, [%rd17+2];
	st.local.u8 	[%rd5+107], %rs109;
	ld.global.u8 	%rs110, [%rd17+3];
	st.local.u8 	[%rd5+108], %rs110;
	ld.global.u8 	%rs111, [%rd17+4];
	st.local.u8 	[%rd5+109], %rs111;
	ld.global.u8 	%rs112, [%rd17+5];
	st.local.u8 	[%rd5+110], %rs112;
	ld.global.u8 	%rs113, [%rd17+6];
	st.local.u8 	[%rd5+111], %rs113;
	ld.global.u8 	%rs114, [%rd17+7];
	st.local.u8 	[%rd5+112], %rs114;
	ld.global.u8 	%rs115, [%rd17+8];
	st.local.u8 	[%rd5+113], %rs115;
	ld.global.u8 	%rs116, [%rd17+9];
	st.local.u8 	[%rd5+114], %rs116;
	ld.global.u8 	%rs117, [%rd17+10];
	st.local.u8 	[%rd5+115], %rs117;
	ld.global.u8 	%rs118, [%rd17+11];
	st.local.u8 	[%rd5+116], %rs118;
	ld.global.u8 	%rs119, [%rd17+12];
	st.local.u8 	[%rd5+117], %rs119;
	ld.global.u8 	%rs120, [%rd17+13];
	st.local.u8 	[%rd5+118], %rs120;
	ld.global.u8 	%rs121, [%rd17+14];
	st.local.u8 	[%rd5+119], %rs121;
	ld.global.u8 	%rs122, [%rd17+15];
	st.local.u8 	[%rd5+120], %rs122;
	ld.global.u8 	%rs123, [%rd17+16];
	st.local.u8 	[%rd5+121], %rs123;
	ld.global.u8 	%rs124, [%rd17+17];
	st.local.u8 	[%rd5+122], %rs124;
	ld.global.u8 	%rs125, [%rd17+18];
	st.local.u8 	[%rd5+123], %rs125;
	ld.global.u8 	%rs126, [%rd17+19];
	st.local.u8 	[%rd5+124], %rs126;
	ld.global.u8 	%rs127, [%rd17+20];
	st.local.u8 	[%rd5+125], %rs127;
	ld.global.u64 	%rd18, [%rd1+48];
	cvta.to.global.u64 	%rd19, %rd18;
	ld.global.u8 	%rs128, [%rd19];
	st.local.u8 	[%rd5+126], %rs128;
	ld.global.u8 	%rs129, [%rd19+1];
	st.local.u8 	[%rd5+127], %rs129;
	ld.global.u8 	%rs130, [%rd19+2];
	st.local.u8 	[%rd5+128], %rs130;
	ld.global.u8 	%rs131, [%rd19+3];
	st.local.u8 	[%rd5+129], %rs131;
	ld.global.u8 	%rs132, [%rd19+4];
	st.local.u8 	[%rd5+130], %rs132;
	ld.global.u8 	%rs133, [%rd19+5];
	st.local.u8 	[%rd5+131], %rs133;
	ld.global.u8 	%rs134, [%rd19+6];
	st.local.u8 	[%rd5+132], %rs134;
	ld.global.u8 	%rs135, [%rd19+7];
	st.local.u8 	[%rd5+133], %rs135;
	ld.global.u8 	%rs136, [%rd19+8];
	st.local.u8 	[%rd5+134], %rs136;
	ld.global.u8 	%rs137, [%rd19+9];
	st.local.u8 	[%rd5+135], %rs137;
	ld.global.u8 	%rs138, [%rd19+10];
	st.local.u8 	[%rd5+136], %rs138;
	ld.global.u8 	%rs139, [%rd19+11];
	st.local.u8 	[%rd5+137], %rs139;
	ld.global.u8 	%rs140, [%rd19+12];
	st.local.u8 	[%rd5+138], %rs140;
	ld.global.u8 	%rs141, [%rd19+13];
	st.local.u8 	[%rd5+139], %rs141;
	ld.global.u8 	%rs142, [%rd19+14];
	st.local.u8 	[%rd5+140], %rs142;
	ld.global.u8 	%rs143, [%rd19+15];
	st.local.u8 	[%rd5+141], %rs143;
	ld.global.u8 	%rs144, [%rd19+16];
	st.local.u8 	[%rd5+142], %rs144;
	ld.global.u8 	%rs145, [%rd19+17];
	st.local.u8 	[%rd5+143], %rs145;
	ld.global.u8 	%rs146, [%rd19+18];
	st.local.u8 	[%rd5+144], %rs146;
	ld.global.u8 	%rs147, [%rd19+19];
	st.local.u8 	[%rd5+145], %rs147;
	ld.global.u8 	%rs148, [%rd19+20];
	st.local.u8 	[%rd5+146], %rs148;
	ld.global.u64 	%rd20, [%rd1+56];
	cvta.to.global.u64 	%rd21, %rd20;
	ld.global.u8 	%rs149, [%rd21];
	st.local.u8 	[%rd5+147], %rs149;
	ld.global.u8 	%rs150, [%rd21+1];
	st.local.u8 	[%rd5+148], %rs150;
	ld.global.u8 	%rs151, [%rd21+2];
	st.local.u8 	[%rd5+149], %rs151;
	ld.global.u8 	%rs152, [%rd21+3];
	st.local.u8 	[%rd5+150], %rs152;
	ld.global.u8 	%rs153, [%rd21+4];
	st.local.u8 	[%rd5+151], %rs153;
	ld.global.u8 	%rs154, [%rd21+5];
	st.local.u8 	[%rd5+152], %rs154;
	ld.global.u8 	%rs155, [%rd21+6];
	st.local.u8 	[%rd5+153], %rs155;
	ld.global.u8 	%rs156, [%rd21+7];
	st.local.u8 	[%rd5+154], %rs156;
	ld.global.u8 	%rs157, [%rd21+8];
	st.local.u8 	[%rd5+155], %rs157;
	ld.global.u8 	%rs158, [%rd21+9];
	st.local.u8 	[%rd5+156], %rs158;
	ld.global.u8 	%rs159, [%rd21+10];
	st.local.u8 	[%rd5+157], %rs159;
	ld.global.u8 	%rs160, [%rd21+11];
	st.local.u8 	[%rd5+158], %rs160;
	ld.global.u8 	%rs161, [%rd21+12];
	st.local.u8 	[%rd5+159], %rs161;
	ld.global.u8 	%rs162, [%rd21+13];
	st.local.u8 	[%rd5+160], %rs162;
	ld.global.u8 	%rs163, [%rd21+14];
	st.local.u8 	[%rd5+161], %rs163;
	ld.global.u8 	%rs164, [%rd21+15];
	st.local.u8 	[%rd5+162], %rs164;
	ld.global.u8 	%rs165, [%rd21+16];
	st.local.u8 	[%rd5+163], %rs165;
	ld.global.u8 	%rs166, [%rd21+17];
	st.local.u8 	[%rd5+164], %rs166;
	ld.global.u8 	%rs167, [%rd21+18];
	st.local.u8 	[%rd5+165], %rs167;
	ld.global.u8 	%rs168, [%rd21+19];
	st.local.u8 	[%rd5+166], %rs168;
	ld.global.u8 	%rs169, [%rd21+20];
	st.local.u8 	[%rd5+167], %rs169;
	ld.global.u64 	%rd22, [%rd1+64];
	cvta.to.global.u64 	%rd23, %rd22;
	ld.global.u8 	%rs170, [%rd23];
	st.local.u8 	[%rd5+168], %rs170;
	ld.global.u8 	%rs171, [%rd23+1];
	st.local.u8 	[%rd5+169], %rs171;
	ld.global.u8 	%rs172, [%rd23+2];
	st.local.u8 	[%rd5+170], %rs172;
	ld.global.u8 	%rs173, [%rd23+3];
	st.local.u8 	[%rd5+171], %rs173;
	ld.global.u8 	%rs174, [%rd23+4];
	st.local.u8 	[%rd5+172], %rs174;
	ld.global.u8 	%rs175, [%rd23+5];
	st.local.u8 	[%rd5+173], %rs175;
	ld.global.u8 	%rs176, [%rd23+6];
	st.local.u8 	[%rd5+174], %rs176;
	ld.global.u8 	%rs177, [%rd23+7];
	st.local.u8 	[%rd5+175], %rs177;
	ld.global.u8 	%rs178, [%rd23+8];
	st.local.u8 	[%rd5+176], %rs178;
	ld.global.u8 	%rs179, [%rd23+9];
	st.local.u8 	[%rd5+177], %rs179;
	ld.global.u8 	%rs180, [%rd23+10];
	st.local.u8 	[%rd5+178], %rs180;
	ld.global.u8 	%rs181, [%rd23+11];
	st.local.u8 	[%rd5+179], %rs181;
	ld.global.u8 	%rs182, [%rd23+12];
	st.local.u8 	[%rd5+180], %rs182;
	ld.global.u8 	%rs183, [%rd23+13];
	st.local.u8 	[%rd5+181], %rs183;
	ld.global.u8 	%rs184, [%rd23+14];
	st.local.u8 	[%rd5+182], %rs184;
	ld.global.u8 	%rs185, [%rd23+15];
	st.local.u8 	[%rd5+183], %rs185;
	ld.global.u8 	%rs186, [%rd23+16];
	st.local.u8 	[%rd5+184], %rs186;
	ld.global.u8 	%rs187, [%rd23+17];
	st.local.u8 	[%rd5+185], %rs187;
	ld.global.u8 	%rs188, [%rd23+18];
	st.local.u8 	[%rd5+186], %rs188;
	ld.global.u8 	%rs189, [%rd23+19];
	st.local.u8 	[%rd5+187], %rs189;
	ld.global.u8 	%rs190, [%rd23+20];
	st.local.u8 	[%rd5+188], %rs190;
	ld.global.u64 	%rd24, [%rd1+72];
	cvta.to.global.u64 	%rd25, %rd24;
	ld.global.u8 	%rs191, [%rd25];
	st.local.u8 	[%rd5+189], %rs191;
	ld.global.u8 	%rs192, [%rd25+1];
	st.local.u8 	[%rd5+190], %rs192;
	ld.global.u8 	%rs193, [%rd25+2];
	st.local.u8 	[%rd5+191], %rs193;
	ld.global.u8 	%rs194, [%rd25+3];
	st.local.u8 	[%rd5+192], %rs194;
	ld.global.u8 	%rs195, [%rd25+4];
	st.local.u8 	[%rd5+193], %rs195;
	ld.global.u8 	%rs196, [%rd25+5];
	st.local.u8 	[%rd5+194], %rs196;
	ld.global.u8 	%rs197, [%rd25+6];
	st.local.u8 	[%rd5+195], %rs197;
	ld.global.u8 	%rs198, [%rd25+7];
	st.local.u8 	[%rd5+196], %rs198;
	ld.global.u8 	%rs199, [%rd25+8];
	st.local.u8 	[%rd5+197], %rs199;
	ld.global.u8 	%rs200, [%rd25+9];
	st.local.u8 	[%rd5+198], %rs200;
	ld.global.u8 	%rs201, [%rd25+10];
	st.local.u8 	[%rd5+199], %rs201;
	ld.global.u8 	%rs202, [%rd25+11];
	st.local.u8 	[%rd5+200], %rs202;
	ld.global.u8 	%rs203, [%rd25+12];
	st.local.u8 	[%rd5+201], %rs203;
	ld.global.u8 	%rs204, [%rd25+13];
	st.local.u8 	[%rd5+202], %rs204;
	ld.global.u8 	%rs205, [%rd25+14];
	st.local.u8 	[%rd5+203], %rs205;
	ld.global.u8 	%rs206, [%rd25+15];
	st.local.u8 	[%rd5+204], %rs206;
	ld.global.u8 	%rs207, [%rd25+16];
	st.local.u8 	[%rd5+205], %rs207;
	ld.global.u8 	%rs208, [%rd25+17];
	st.local.u8 	[%rd5+206], %rs208;
	ld.global.u8 	%rs209, [%rd25+18];
	st.local.u8 	[%rd5+207], %rs209;
	ld.global.u8 	%rs210, [%rd25+19];
	st.local.u8 	[%rd5+208], %rs210;
	ld.global.u8 	%rs211, [%rd25+20];
	st.local.u8 	[%rd5+209], %rs211;
	ld.global.u64 	%rd26, [%rd1+80];
	cvta.to.global.u64 	%rd27, %rd26;
	ld.global.u8 	%rs212, [%rd27];
	st.local.u8 	[%rd5+210], %rs212;
	ld.global.u8 	%rs213, [%rd27+1];
	st.local.u8 	[%rd5+211], %rs213;
	ld.global.u8 	%rs214, [%rd27+2];
	st.local.u8 	[%rd5+212], %rs214;
	ld.global.u8 	%rs215, [%rd27+3];
	st.local.u8 	[%rd5+213], %rs215;
	ld.global.u8 	%rs216, [%rd27+4];
	st.local.u8 	[%rd5+214], %rs216;
	ld.global.u8 	%rs217, [%rd27+5];
	st.local.u8 	[%rd5+215], %rs217;
	ld.global.u8 	%rs218, [%rd27+6];
	st.local.u8 	[%rd5+216], %rs218;
	ld.global.u8 	%rs219, [%rd27+7];
	st.local.u8 	[%rd5+217], %rs219;
	ld.global.u8 	%rs220, [%rd27+8];
	st.local.u8 	[%rd5+218], %rs220;
	ld.global.u8 	%rs221, [%rd27+9];
	st.local.u8 	[%rd5+219], %rs221;
	ld.global.u8 	%rs222, [%rd27+10];
	st.local.u8 	[%rd5+220], %rs222;
	ld.global.u8 	%rs223, [%rd27+11];
	st.local.u8 	[%rd5+221], %rs223;
	ld.global.u8 	%rs224, [%rd27+12];
	st.local.u8 	[%rd5+222], %rs224;
	ld.global.u8 	%rs225, [%rd27+13];
	st.local.u8 	[%rd5+223], %rs225;
	ld.global.u8 	%rs226, [%rd27+14];
	st.local.u8 	[%rd5+224], %rs226;
	ld.global.u8 	%rs227, [%rd27+15];
	st.local.u8 	[%rd5+225], %rs227;
	ld.global.u8 	%rs228, [%rd27+16];
	st.local.u8 	[%rd5+226], %rs228;
	ld.global.u8 	%rs229, [%rd27+17];
	st.local.u8 	[%rd5+227], %rs229;
	ld.global.u8 	%rs230, [%rd27+18];
	st.local.u8 	[%rd5+228], %rs230;
	ld.global.u8 	%rs231, [%rd27+19];
	st.local.u8 	[%rd5+229], %rs231;
	ld.global.u8 	%rs232, [%rd27+20];
	st.local.u8 	[%rd5+230], %rs232;
	ld.global.u64 	%rd28, [%rd1+88];
	cvta.to.global.u64 	%rd29, %rd28;
	ld.global.u8 	%rs233, [%rd29];
	st.local.u8 	[%rd5+231], %rs233;
	ld.global.u8 	%rs234, [%rd29+1];
	st.local.u8 	[%rd5+232], %rs234;
	ld.global.u8 	%rs235, [%rd29+2];
	st.local.u8 	[%rd5+233], %rs235;
	ld.global.u8 	%rs236, [%rd29+3];
	st.local.u8 	[%rd5+234], %rs236;
	ld.global.u8 	%rs237, [%rd29+4];
	st.local.u8 	[%rd5+235], %rs237;
	ld.global.u8 	%rs238, [%rd29+5];
	st.local.u8 	[%rd5+236], %rs238;
	ld.global.u8 	%rs239, [%rd29+6];
	st.local.u8 	[%rd5+237], %rs239;
	ld.global.u8 	%rs240, [%rd29+7];
	st.local.u8 	[%rd5+238], %rs240;
	ld.global.u8 	%rs241, [%rd29+8];
	st.local.u8 	[%rd5+239], %rs241;
	ld.global.u8 	%rs242, [%rd29+9];
	st.local.u8 	[%rd5+240], %rs242;
	ld.global.u8 	%rs243, [%rd29+10];
	st.local.u8 	[%rd5+241], %rs243;
	ld.global.u8 	%rs244, [%rd29+11];
	st.local.u8 	[%rd5+242], %rs244;
	ld.global.u8 	%rs245, [%rd29+12];
	st.local.u8 	[%rd5+243], %rs245;
	ld.global.u8 	%rs246, [%rd29+13];
	st.local.u8 	[%rd5+244], %rs246;
	ld.global.u8 	%rs247, [%rd29+14];
	st.local.u8 	[%rd5+245], %rs247;
	ld.global.u8 	%rs248, [%rd29+15];
	st.local.u8 	[%rd5+246], %rs248;
	ld.global.u8 	%rs249, [%rd29+16];
	st.local.u8 	[%rd5+247], %rs249;
	ld.global.u8 	%rs250, [%rd29+17];
	st.local.u8 	[%rd5+248], %rs250;
	ld.global.u8 	%rs251, [%rd29+18];
	st.local.u8 	[%rd5+249], %rs251;
	ld.global.u8 	%rs252, [%rd29+19];
	st.local.u8 	[%rd5+250], %rs252;
	ld.global.u8 	%rs253, [%rd29+20];
	st.local.u8 	[%rd5+251], %rs253;
	ld.global.u64 	%rd30, [%rd1+96];
	cvta.to.global.u64 	%rd31, %rd30;
	ld.global.u8 	%rs254, [%rd31];
	st.local.u8 	[%rd5+252], %rs254;
	ld.global.u8 	%rs255, [%rd31+1];
	st.local.u8 	[%rd5+253], %rs255;
	ld.global.u8 	%rs256, [%rd31+2];
	st.local.u8 	[%rd5+254], %rs256;
	ld.global.u8 	%rs257, [%rd31+3];
	st.local.u8 	[%rd5+255], %rs257;
	ld.global.u8 	%rs258, [%rd31+4];
	st.local.u8 	[%rd5+256], %rs258;
	ld.global.u8 	%rs259, [%rd31+5];
	st.local.u8 	[%rd5+257], %rs259;
	ld.global.u8 	%rs260, [%rd31+6];
	st.local.u8 	[%rd5+258], %rs260;
	ld.global.u8 	%rs261, [%rd31+7];
	st.local.u8 	[%rd5+259], %rs261;
	ld.global.u8 	%rs262, [%rd31+8];
	st.local.u8 	[%rd5+260], %rs262;
	ld.global.u8 	%rs263, [%rd31+9];
	st.local.u8 	[%rd5+261], %rs263;
	ld.global.u8 	%rs264, [%rd31+10];
	st.local.u8 	[%rd5+262], %rs264;
	ld.global.u8 	%rs265, [%rd31+11];
	st.local.u8 	[%rd5+263], %rs265;
	ld.global.u8 	%rs266, [%rd31+12];
	st.local.u8 	[%rd5+264], %rs266;
	ld.global.u8 	%rs267, [%rd31+13];
	st.local.u8 	[%rd5+265], %rs267;
	ld.global.u8 	%rs268, [%rd31+14];
	st.local.u8 	[%rd5+266], %rs268;
	ld.global.u8 	%rs269, [%rd31+15];
	st.local.u8 	[%rd5+267], %rs269;
	ld.global.u8 	%rs270, [%rd31+16];
	st.local.u8 	[%rd5+268], %rs270;
	ld.global.u8 	%rs271, [%rd31+17];
	st.local.u8 	[%rd5+269], %rs271;
	ld.global.u8 	%rs272, [%rd31+18];
	st.local.u8 	[%rd5+270], %rs272;
	ld.global.u8 	%rs273, [%rd31+19];
	st.local.u8 	[%rd5+271], %rs273;
	ld.global.u8 	%rs274, [%rd31+20];
	st.local.u8 	[%rd5+272], %rs274;
	ld.global.u64 	%rd32, [%rd1+104];
	cvta.to.global.u64 	%rd33, %rd32;
	ld.global.u8 	%rs275, [%rd33];
	st.local.u8 	[%rd5+273], %rs275;
	ld.global.u8 	%rs276, [%rd33+1];
	st.local.u8 	[%rd5+274], %rs276;
	ld.global.u8 	%rs277, [%rd33+2];
	st.local.u8 	[%rd5+275], %rs277;
	ld.global.u8 	%rs278, [%rd33+3];
	st.local.u8 	[%rd5+276], %rs278;
	ld.global.u8 	%rs279, [%rd33+4];
	st.local.u8 	[%rd5+277], %rs279;
	ld.global.u8 	%rs280, [%rd33+5];
	st.local.u8 	[%rd5+278], %rs280;
	ld.global.u8 	%rs281, [%rd33+6];
	st.local.u8 	[%rd5+279], %rs281;
	ld.global.u8 	%rs282, [%rd33+7];
	st.local.u8 	[%rd5+280], %rs282;
	ld.global.u8 	%rs283, [%rd33+8];
	st.local.u8 	[%rd5+281], %rs283;
	ld.global.u8 	%rs284, [%rd33+9];
	st.local.u8 	[%rd5+282], %rs284;
	ld.global.u8 	%rs285, [%rd33+10];
	st.local.u8 	[%rd5+283], %rs285;
	ld.global.u8 	%rs286, [%rd33+11];
	st.local.u8 	[%rd5+284], %rs286;
	ld.global.u8 	%rs287, [%rd33+12];
	st.local.u8 	[%rd5+285], %rs287;
	ld.global.u8 	%rs288, [%rd33+13];
	st.local.u8 	[%rd5+286], %rs288;
	ld.global.u8 	%rs289, [%rd33+14];
	st.local.u8 	[%rd5+287], %rs289;
	ld.global.u8 	%rs290, [%rd33+15];
	st.local.u8 	[%rd5+288], %rs290;
	ld.global.u8 	%rs291, [%rd33+16];
	st.local.u8 	[%rd5+289], %rs291;
	ld.global.u8 	%rs292, [%rd33+17];
	st.local.u8 	[%rd5+290], %rs292;
	ld.global.u8 	%rs293, [%rd33+18];
	st.local.u8 	[%rd5+291], %rs293;
	ld.global.u8 	%rs294, [%rd33+19];
	st.local.u8 	[%rd5+292], %rs294;
	ld.global.u8 	%rs295, [%rd33+20];
	st.local.u8 	[%rd5+293], %rs295;
	ld.global.u64 	%rd34, [%rd1+112];
	cvta.to.global.u64 	%rd35, %rd34;
	ld.global.u8 	%rs296, [%rd35];
	st.local.u8 	[%rd5+294], %rs296;
	ld.global.u8 	%rs297, [%rd35+1];
	st.local.u8 	[%rd5+295], %rs297;
	ld.global.u8 	%rs298, [%rd35+2];
	st.local.u8 	[%rd5+296], %rs298;
	ld.global.u8 	%rs299, [%rd35+3];
	st.local.u8 	[%rd5+297], %rs299;
	ld.global.u8 	%rs300, [%rd35+4];
	st.local.u8 	[%rd5+298], %rs300;
	ld.global.u8 	%rs301, [%rd35+5];
	st.local.u8 	[%rd5+299], %rs301;
	ld.global.u8 	%rs302, [%rd35+6];
	st.local.u8 	[%rd5+300], %rs302;
	ld.global.u8 	%rs303, [%rd35+7];
	st.local.u8 	[%rd5+301], %rs303;
	ld.global.u8 	%rs304, [%rd35+8];
	st.local.u8 	[%rd5+302], %rs304;
	ld.global.u8 	%rs305, [%rd35+9];
	st.local.u8 	[%rd5+303], %rs305;
	ld.global.u8 	%rs306, [%rd35+10];
	st.local.u8 	[%rd5+304], %rs306;
	ld.global.u8 	%rs307, [%rd35+11];
	st.local.u8 	[%rd5+305], %rs307;
	ld.global.u8 	%rs308, [%rd35+12];
	st.local.u8 	[%rd5+306], %rs308;
	ld.global.u8 	%rs309, [%rd35+13];
	st.local.u8 	[%rd5+307], %rs309;
	ld.global.u8 	%rs310, [%rd35+14];
	st.local.u8 	[%rd5+308], %rs310;
	ld.global.u8 	%rs311, [%rd35+15];
	st.local.u8 	[%rd5+309], %rs311;
	ld.global.u8 	%rs312, [%rd35+16];
	st.local.u8 	[%rd5+310], %rs312;
	ld.global.u8 	%rs313, [%rd35+17];
	st.local.u8 	[%rd5+311], %rs313;
	ld.global.u8 	%rs314, [%rd35+18];
	st.local.u8 	[%rd5+312], %rs314;
	ld.global.u8 	%rs315, [%rd35+19];
	st.local.u8 	[%rd5+313], %rs315;
	ld.global.u8 	%rs316, [%rd35+20];
	st.local.u8 	[%rd5+314], %rs316;
	ld.global.u64 	%rd36, [%rd1+120];
	cvta.to.global.u64 	%rd37, %rd36;
	ld.global.u8 	%rs317, [%rd37];
	st.local.u8 	[%rd5+315], %rs317;
	ld.global.u8 	%rs318, [%rd37+1];
	st.local.u8 	[%rd5+316], %rs318;
	ld.global.u8 	%rs319, [%rd37+2];
	st.local.u8 	[%rd5+317], %rs319;
	ld.global.u8 	%rs320, [%rd37+3];
	st.local.u8 	[%rd5+318], %rs320;
	ld.global.u8 	%rs321, [%rd37+4];
	st.local.u8 	[%rd5+319], %rs321;
	ld.global.u8 	%rs322, [%rd37+5];
	st.local.u8 	[%rd5+320], %rs322;
	ld.global.u8 	%rs323, [%rd37+6];
	st.local.u8 	[%rd5+321], %rs323;
	ld.global.u8 	%rs324, [%rd37+7];
	st.local.u8 	[%rd5+322], %rs324;
	ld.global.u8 	%rs325, [%rd37+8];
	st.local.u8 	[%rd5+323], %rs325;
	ld.global.u8 	%rs326, [%rd37+9];
	st.local.u8 	[%rd5+324], %rs326;
	ld.global.u8 	%rs327, [%rd37+10];
	st.local.u8 	[%rd5+325], %rs327;
	ld.global.u8 	%rs328, [%rd37+11];
	st.local.u8 	[%rd5+326], %rs328;
	ld.global.u8 	%rs329, [%rd37+12];
	st.local.u8 	[%rd5+327], %rs329;
	ld.global.u8 	%rs330, [%rd37+13];
	st.local.u8 	[%rd5+328], %rs330;
	ld.global.u8 	%rs331, [%rd37+14];
	st.local.u8 	[%rd5+329], %rs331;
	ld.global.u8 	%rs332, [%rd37+15];
	st.local.u8 	[%rd5+330], %rs332;
	ld.global.u8 	%rs333, [%rd37+16];
	st.local.u8 	[%rd5+331], %rs333;
	ld.global.u8 	%rs334, [%rd37+17];
	st.local.u8 	[%rd5+332], %rs334;
	ld.global.u8 	%rs335, [%rd37+18];
	st.local.u8 	[%rd5+333], %rs335;
	ld.global.u8 	%rs336, [%rd37+19];
	st.local.u8 	[%rd5+334], %rs336;
	ld.global.u8 	%rs337, [%rd37+20];
	st.local.u8 	[%rd5+335], %rs337;
	ld.global.u64 	%rd38, [%rd1+128];
	cvta.to.global.u64 	%rd39, %rd38;
	ld.global.u8 	%rs338, [%rd39];
	st.local.u8 	[%rd5+336], %rs338;
	ld.global.u8 	%rs339, [%rd39+1];
	st.local.u8 	[%rd5+337], %rs339;
	ld.global.u8 	%rs340, [%rd39+2];
	st.local.u8 	[%rd5+338], %rs340;
	ld.global.u8 	%rs341, [%rd39+3];
	st.local.u8 	[%rd5+339], %rs341;
	ld.global.u8 	%rs342, [%rd39+4];
	st.local.u8 	[%rd5+340], %rs342;
	ld.global.u8 	%rs343, [%rd39+5];
	st.local.u8 	[%rd5+341], %rs343;
	ld.global.u8 	%rs344, [%rd39+6];
	st.local.u8 	[%rd5+342], %rs344;
	ld.global.u8 	%rs345, [%rd39+7];
	st.local.u8 	[%rd5+343], %rs345;
	ld.global.u8 	%rs346, [%rd39+8];
	st.local.u8 	[%rd5+344], %rs346;
	ld.global.u8 	%rs347, [%rd39+9];
	st.local.u8 	[%rd5+345], %rs347;
	ld.global.u8 	%rs348, [%rd39+10];
	st.local.u8 	[%rd5+346], %rs348;
	ld.global.u8 	%rs349, [%rd39+11];
	st.local.u8 	[%rd5+347], %rs349;
	ld.global.u8 	%rs350, [%rd39+12];
	st.local.u8 	[%rd5+348], %rs350;
	ld.global.u8 	%rs351, [%rd39+13];
	st.local.u8 	[%rd5+349], %rs351;
	ld.global.u8 	%rs352, [%rd39+14];
	st.local.u8 	[%rd5+350], %rs352;
	ld.global.u8 	%rs353, [%rd39+15];
	st.local.u8 	[%rd5+351], %rs353;
	ld.global.u8 	%rs354, [%rd39+16];
	st.local.u8 	[%rd5+352], %rs354;
	ld.global.u8 	%rs355, [%rd39+17];
	st.local.u8 	[%rd5+353], %rs355;
	ld.global.u8 	%rs356, [%rd39+18];
	st.local.u8 	[%rd5+354], %rs356;
	ld.global.u8 	%rs357, [%rd39+19];
	st.local.u8 	[%rd5+355], %rs357;
	ld.global.u8 	%rs358, [%rd39+20];
	st.local.u8 	[%rd5+356], %rs358;
	ld.global.u64 	%rd40, [%rd1+136];
	cvta.to.global.u64 	%rd41, %rd40;
	ld.global.u8 	%rs359, [%rd41];
	st.local.u8 	[%rd5+357], %rs359;
	ld.global.u8 	%rs360, [%rd41+1];
	st.local.u8 	[%rd5+358], %rs360;
	ld.global.u8 	%rs361, [%rd41+2];
	st.local.u8 	[%rd5+359], %rs361;
	ld.global.u8 	%rs362, [%rd41+3];
	st.local.u8 	[%rd5+360], %rs362;
	ld.global.u8 	%rs363, [%rd41+4];
	st.local.u8 	[%rd5+361], %rs363;
	ld.global.u8 	%rs364, [%rd41+5];
	st.local.u8 	[%rd5+362], %rs364;
	ld.global.u8 	%rs365, [%rd41+6];
	st.local.u8 	[%rd5+363], %rs365;
	ld.global.u8 	%rs366, [%rd41+7];
	st.local.u8 	[%rd5+364], %rs366;
	ld.global.u8 	%rs367, [%rd41+8];
	st.local.u8 	[%rd5+365], %rs367;
	ld.global.u8 	%rs368, [%rd41+9];
	st.local.u8 	[%rd5+366], %rs368;
	ld.global.u8 	%rs369, [%rd41+10];
	st.local.u8 	[%rd5+367], %rs369;
	ld.global.u8 	%rs370, [%rd41+11];
	st.local.u8 	[%rd5+368], %rs370;
	ld.global.u8 	%rs371, [%rd41+12];
	st.local.u8 	[%rd5+369], %rs371;
	ld.global.u8 	%rs372, [%rd41+13];
	st.local.u8 	[%rd5+370], %rs372;
	ld.global.u8 	%rs373, [%rd41+14];
	st.local.u8 	[%rd5+371], %rs373;
	ld.global.u8 	%rs374, [%rd41+15];
	st.local.u8 	[%rd5+372], %rs374;
	ld.global.u8 	%rs375, [%rd41+16];
	st.local.u8 	[%rd5+373], %rs375;
	ld.global.u8 	%rs376, [%rd41+17];
	st.local.u8 	[%rd5+374], %rs376;
	ld.global.u8 	%rs377, [%rd41+18];
	st.local.u8 	[%rd5+375], %rs377;
	ld.global.u8 	%rs378, [%rd41+19];
	st.local.u8 	[%rd5+376], %rs378;
	ld.global.u8 	%rs379, [%rd41+20];
	st.local.u8 	[%rd5+377], %rs379;
	ld.global.u64 	%rd42, [%rd1+144];
	cvta.to.global.u64 	%rd43, %rd42;
	ld.global.u8 	%rs380, [%rd43];
	st.local.u8 	[%rd5+378], %rs380;
	ld.global.u8 	%rs381, [%rd43+1];
	st.local.u8 	[%rd5+379], %rs381;
	ld.global.u8 	%rs382, [%rd43+2];
	st.local.u8 	[%rd5+380], %rs382;
	ld.global.u8 	%rs383, [%rd43+3];
	st.local.u8 	[%rd5+381], %rs383;
	ld.global.u8 	%rs384, [%rd43+4];
	st.local.u8 	[%rd5+382], %rs384;
	ld.global.u8 	%rs385, [%rd43+5];
	st.local.u8 	[%rd5+383], %rs385;
	ld.global.u8 	%rs386, [%rd43+6];
	st.local.u8 	[%rd5+384], %rs386;
	ld.global.u8 	%rs387, [%rd43+7];
	st.local.u8 	[%rd5+385], %rs387;
	ld.global.u8 	%rs388, [%rd43+8];
	st.local.u8 	[%rd5+386], %rs388;
	ld.global.u8 	%rs389, [%rd43+9];
	st.local.u8 	[%rd5+387], %rs389;
	ld.global.u8 	%rs390, [%rd43+10];
	st.local.u8 	[%rd5+388], %rs390;
	ld.global.u8 	%rs391, [%rd43+11];
	st.local.u8 	[%rd5+389], %rs391;
	ld.global.u8 	%rs392, [%rd43+12];
	st.local.u8 	[%rd5+390], %rs392;
	ld.global.u8 	%rs393, [%rd43+13];
	st.local.u8 	[%rd5+391], %rs393;
	ld.global.u8 	%rs394, [%rd43+14];
	st.local.u8 	[%rd5+392], %rs394;
	ld.global.u8 	%rs395, [%rd43+15];
	st.local.u8 	[%rd5+393], %rs395;
	ld.global.u8 	%rs396, [%rd43+16];
	st.local.u8 	[%rd5+394], %rs396;
	ld.global.u8 	%rs397, [%rd43+17];
	st.local.u8 	[%rd5+395], %rs397;
	ld.global.u8 	%rs398, [%rd43+18];
	st.local.u8 	[%rd5+396], %rs398;
	ld.global.u8 	%rs399, [%rd43+19];
	st.local.u8 	[%rd5+397], %rs399;
	ld.global.u8 	%rs400, [%rd43+20];
	st.local.u8 	[%rd5+398], %rs400;
	ld.global.u64 	%rd44, [%rd1+152];
	cvta.to.global.u64 	%rd45, %rd44;
	ld.global.u8 	%rs401, [%rd45];
	st.local.u8 	[%rd5+399], %rs401;
	ld.global.u8 	%rs402, [%rd45+1];
	st.local.u8 	[%rd5+400], %rs402;
	ld.global.u8 	%rs403, [%rd45+2];
	st.local.u8 	[%rd5+401], %rs403;
	ld.global.u8 	%rs404, [%rd45+3];
	st.local.u8 	[%rd5+402], %rs404;
	ld.global.u8 	%rs405, [%rd45+4];
	st.local.u8 	[%rd5+403], %rs405;
	ld.global.u8 	%rs406, [%rd45+5];
	st.local.u8 	[%rd5+404], %rs406;
	ld.global.u8 	%rs407, [%rd45+6];
	st.local.u8 	[%rd5+405], %rs407;
	ld.global.u8 	%rs408, [%rd45+7];
	st.local.u8 	[%rd5+406], %rs408;
	ld.global.u8 	%rs409, [%rd45+8];
	st.local.u8 	[%rd5+407], %rs409;
	ld.global.u8 	%rs410, [%rd45+9];
	st.local.u8 	[%rd5+408], %rs410;
	ld.global.u8 	%rs411, [%rd45+10];
	st.local.u8 	[%rd5+409], %rs411;
	ld.global.u8 	%rs412, [%rd45+11];
	st.local.u8 	[%rd5+410], %rs412;
	ld.global.u8 	%rs413, [%rd45+12];
	st.local.u8 	[%rd5+411], %rs413;
	ld.global.u8 	%rs414, [%rd45+13];
	st.local.u8 	[%rd5+412], %rs414;
	ld.global.u8 	%rs415, [%rd45+14];
	st.local.u8 	[%rd5+413], %rs415;
	ld.global.u8 	%rs416, [%rd45+15];
	st.local.u8 	[%rd5+414], %rs416;
	ld.global.u8 	%rs417, [%rd45+16];
	st.local.u8 	[%rd5+415], %rs417;
	ld.global.u8 	%rs418, [%rd45+17];
	st.local.u8 	[%rd5+416], %rs418;
	ld.global.u8 	%rs419, [%rd45+18];
	st.local.u8 	[%rd5+417], %rs419;
	ld.global.u8 	%rs420, [%rd45+19];
	st.local.u8 	[%rd5+418], %rs420;
	ld.global.u8 	%rs421, [%rd45+20];
	st.local.u8 	[%rd5+419], %rs421;
	ld.global.u64 	%rd46, [%rd1+160];
	cvta.to.global.u64 	%rd47, %rd46;
	ld.global.u8 	%rs422, [%rd47];
	st.local.u8 	[%rd5+420], %rs422;
	ld.global.u8 	%rs423, [%rd47+1];
	st.local.u8 	[%rd5+421], %rs423;
	ld.global.u8 	%rs424, [%rd47+2];
	st.local.u8 	[%rd5+422], %rs424;
	ld.global.u8 	%rs425, [%rd47+3];
	st.local.u8 	[%rd5+423], %rs425;
	ld.global.u8 	%rs426, [%rd47+4];
	st.local.u8 	[%rd5+424], %rs426;
	ld.global.u8 	%rs427, [%rd47+5];
	st.local.u8 	[%rd5+425], %rs427;
	ld.global.u8 	%rs428, [%rd47+6];
	st.local.u8 	[%rd5+426], %rs428;
	ld.global.u8 	%rs429, [%rd47+7];
	st.local.u8 	[%rd5+427], %rs429;
	ld.global.u8 	%rs430, [%rd47+8];
	st.local.u8 	[%rd5+428], %rs430;
	ld.global.u8 	%rs431, [%rd47+9];
	st.local.u8 	[%rd5+429], %rs431;
	ld.global.u8 	%rs432, [%rd47+10];
	st.local.u8 	[%rd5+430], %rs432;
	ld.global.u8 	%rs433, [%rd47+11];
	st.local.u8 	[%rd5+431], %rs433;
	ld.global.u8 	%rs434, [%rd47+12];
	st.local.u8 	[%rd5+432], %rs434;
	ld.global.u8 	%rs435, [%rd47+13];
	st.local.u8 	[%rd5+433], %rs435;
	ld.global.u8 	%rs436, [%rd47+14];
	st.local.u8 	[%rd5+434], %rs436;
	ld.global.u8 	%rs437, [%rd47+15];
	st.local.u8 	[%rd5+435], %rs437;
	ld.global.u8 	%rs438, [%rd47+16];
	st.local.u8 	[%rd5+436], %rs438;
	ld.global.u8 	%rs439, [%rd47+17];
	st.local.u8 	[%rd5+437], %rs439;
	ld.global.u8 	%rs440, [%rd47+18];
	st.local.u8 	[%rd5+438], %rs440;
	ld.global.u8 	%rs441, [%rd47+19];
	st.local.u8 	[%rd5+439], %rs441;
	ld.global.u8 	%rs442, [%rd47+20];
	st.local.u8 	[%rd5+440], %rs442;
	mul.wide.s32 	%rd48, %r6, 21;
	add.s64 	%rd49, %rd5, %rd48;
	cvt.u64.u32 	%rd2, %r10;
	add.s64 	%rd50, %rd49, %rd2;
	ld.local.u8 	%rs443, [%rd50+-22];
	setp.ne.s16 	%p4, %rs443, 0;
	selp.u32 	%r19, 1, 0, %p4;
	ld.local.u8 	%rs444, [%rd50+-21];
	setp.ne.s16 	%p5, %rs444, 0;
	selp.u32 	%r20, 1, 0, %p5;
	add.s32 	%r21, %r19, %r20;
	ld.local.u8 	%rs445, [%rd50+-20];
	setp.ne.s16 	%p6, %rs445, 0;
	selp.u32 	%r22, 1, 0, %p6;
	add.s32 	%r23, %r21, %r22;
	ld.local.u8 	%rs446, [%rd50+-1];
	setp.ne.s16 	%p7, %rs446, 0;
	selp.u32 	%r24, 1, 0, %p7;
	add.s32 	%r25, %r23, %r24;
	ld.local.u8 	%rs447, [%rd50+1];
	setp.ne.s16 	%p8, %rs447, 0;
	selp.u32 	%r26, 1, 0, %p8;
	add.s32 	%r27, %r25, %r26;
	ld.local.u8 	%rs448, [%rd50+20];
	setp.ne.s16 	%p9, %rs448, 0;
	selp.u32 	%r28, 1, 0, %p9;
	add.s32 	%r29, %r27, %r28;
	ld.local.u8 	%rs449, [%rd50+21];
	setp.ne.s16 	%p10, %rs449, 0;
	selp.u32 	%r30, 1, 0, %p10;
	add.s32 	%r31, %r29, %r30;
	ld.local.u8 	%rs450, [%rd50+22];
	setp.ne.s16 	%p11, %rs450, 0;
	selp.u32 	%r32, 1, 0, %p11;
	add.s32 	%r2, %r31, %r32;
	and.b32  	%r33, %r2, -2;
	setp.eq.s32 	%p12, %r33, 2;
	@%p12 bra 	$L__BB0_3;
	mul.wide.s32 	%rd51, %r6, 8;
	add.s64 	%rd52, %rd1, %rd51;
	ld.global.u64 	%rd53, [%rd52];
	cvta.to.global.u64 	%rd54, %rd53;
	add.s64 	%rd55, %rd54, %rd2;
	mov.b16 	%rs451, 0;
	st.global.u8 	[%rd55], %rs451;
	bra.uni 	$L__BB0_5;
$L__BB0_3:
	setp.ne.s32 	%p13, %r2, 3;
	@%p13 bra 	$L__BB0_5;
	mul.wide.s32 	%rd56, %r6, 8;
	add.s64 	%rd57, %rd1, %rd56;
	ld.global.u64 	%rd58, [%rd57];
	cvta.to.global.u64 	%rd59, %rd58;
	add.s64 	%rd60, %rd59, %rd2;
	mov.b16 	%rs452, 1;
	st.global.u8 	[%rd60], %rs452;
$L__BB0_5:
	ret;

}


// ===== COMPILED SASS (sm_100) =====

	.target	sm_100

	.elftype	@"ET_EXEC"


//--------------------- .note.nv.tkinfo           --------------------------
	.section	.note.nv.tkinfo,"",@"SHT_NOTE"
	.sectionflags	@"SHF_NOTE_NV_TKINFO"
	.tkinfo
        /*0018*/ 	.word	0x00000002
        /*0030*/ 	.string	""
        /*0030*/ 	.string	"ptxas"
        /*0030*/ 	.string	"Cuda compilation tools, release 13.0, V13.0.88"
        /*0030*/ 	.string	"Build cuda_13.0.r13.0/compiler.36424714_0"
        /*0030*/ 	.string	"-arch sm_100 -m 64 "



//--------------------- .note.nv.cuinfo           --------------------------
	.section	.note.nv.cuinfo,"",@"SHT_NOTE"
	.sectionflags	@"SHF_NOTE_NV_CUINFO"
        /*0018*/ 	.short	0x0002
        /*001a*/ 	.short	0x0064
        /*001c*/ 	.short	0x0082
	.zero		2


//--------------------- .nv.info                  --------------------------
	.section	.nv.info,"",@"SHT_CUDA_INFO"
	.align	4


	//----- nvinfo : EIATTR_REGCOUNT
	.align		4
        /*0000*/ 	.byte	0x04, 0x2f
        /*0002*/ 	.short	(.L_1 - .L_0)
	.align		4
.L_0:
        /*0004*/ 	.word	index@(_Z4jogoPPb)
        /*0008*/ 	.word	0x00000020


	//----- nvinfo : EIATTR_FRAME_SIZE
	.align		4
.L_1:
        /*000c*/ 	.byte	0x04, 0x11
        /*000e*/ 	.short	(.L_3 - .L_2)
	.align		4
.L_2:
        /*0010*/ 	.word	index@(_Z4jogoPPb)
        /*0014*/ 	.word	0x000001c0


	//----- nvinfo : EIATTR_MIN_STACK_SIZE
	.align		4
.L_3:
        /*0018*/ 	.byte	0x04, 0x12
        /*001a*/ 	.short	(.L_5 - .L_4)
	.align		4
.L_4:
        /*001c*/ 	.word	index@(_Z4jogoPPb)
        /*0020*/ 	.word	0x000001c0
.L_5:


//--------------------- .nv.compat                --------------------------
	.section	.nv.compat,"",@"SHT_CUDA_COMPAT_INFO"
	.align	4
        /*0000*/ 	.byte	0x02, 0x09, 0x00, 0x00, 0x02, 0x02, 0x01, 0x00, 0x02, 0x05, 0x05, 0x00, 0x03, 0x07, 0x01, 0x01
        /*0010*/ 	.byte	0x02, 0x03, 0x00, 0x00, 0x02, 0x06, 0x01, 0x00, 0x04, 0x0b, 0x08, 0x00, 0x09, 0x00, 0x00, 0x00
        /*0020*/ 	.byte	0x00, 0x00, 0x00, 0x00


//--------------------- .nv.info._Z4jogoPPb       --------------------------
	.section	.nv.info._Z4jogoPPb,"",@"SHT_CUDA_INFO"
	.sectionflags	@""
	.align	4


	//----- nvinfo : EIATTR_CUDA_API_VERSION
	.align		4
        /*0000*/ 	.byte	0x04, 0x37
        /*0002*/ 	.short	(.L_7 - .L_6)
.L_6:
        /*0004*/ 	.word	0x00000082


	//----- nvinfo : EIATTR_KPARAM_INFO
	.align		4
.L_7:
        /*0008*/ 	.byte	0x04, 0x17
        /*000a*/ 	.short	(.L_9 - .L_8)
.L_8:
        /*000c*/ 	.word	0x00000000
        /*0010*/ 	.short	0x0000
        /*0012*/ 	.short	0x0000
        /*0014*/ 	.byte	0x00, 0xf5, 0x21, 0x00


	//----- nvinfo : EIATTR_SPARSE_MMA_MASK
	.align		4
.L_9:
        /*0018*/ 	.byte	0x03, 0x50
        /*001a*/ 	.short	0x0000


	//----- nvinfo : EIATTR_MAXREG_COUNT
	.align		4
        /*001c*/ 	.byte	0x03, 0x1b
        /*001e*/ 	.short	0x00ff


	//----- nvinfo : EIATTR_MERCURY_ISA_VERSION
	.align		4
        /*0020*/ 	.byte	0x03, 0x5f
        /*0022*/ 	.short	0x0101


	//----- nvinfo : EIATTR_VRC_CTA_INIT_COUNT
	.align		4
        /*0024*/ 	.byte	0x02, 0x4a
	.zero		1
	.zero		1


	//----- nvinfo : EIATTR_EXIT_INSTR_OFFSETS
	.align		4
        /*0028*/ 	.byte	0x04, 0x1c
        /*002a*/ 	.short	(.L_11 - .L_10)


	//   ....[0]....
.L_10:
        /*002c*/ 	.word	0x000000c0


	//   ....[1]....
        /*0030*/ 	.word	0x000057b0


	//   ....[2]....
        /*0034*/ 	.word	0x000057d0


	//   ....[3]....
        /*0038*/ 	.word	0x00005850


	//----- nvinfo : EIATTR_CRS_STACK_SIZE
	.align		4
.L_11:
        /*003c*/ 	.byte	0x04, 0x1e
        /*003e*/ 	.short	(.L_13 - .L_12)
.L_12:
        /*0040*/ 	.word	0x00000000


	//----- nvinfo : EIATTR_CBANK_PARAM_SIZE
	.align		4
.L_13:
        /*0044*/ 	.byte	0x03, 0x19
        /*0046*/ 	.short	0x0008


	//----- nvinfo : EIATTR_PARAM_CBANK
	.align		4
        /*0048*/ 	.byte	0x04, 0x0a
        /*004a*/ 	.short	(.L_15 - .L_14)
	.align		4
.L_14:
        /*004c*/ 	.word	index@(.nv.constant0._Z4jogoPPb)
        /*0050*/ 	.short	0x0380
        /*0052*/ 	.short	0x0008


	//----- nvinfo : EIATTR_SW_WAR
	.align		4
.L_15:
        /*0054*/ 	.byte	0x04, 0x36
        /*0056*/ 	.short	(.L_17 - .L_16)
.L_16:
        /*0058*/ 	.word	0x00000008
.L_17:


//--------------------- .nv.callgraph             --------------------------
	.section	.nv.callgraph,"",@"SHT_CUDA_CALLGRAPH"
	.align	4
	.sectionentsize	8
	.align		4
        /*0000*/ 	.word	0x00000000
	.align		4
        /*0004*/ 	.word	0xffffffff
	.align		4
        /*0008*/ 	.word	0x00000000
	.align		4
        /*000c*/ 	.word	0xfffffffe
	.align		4
        /*0010*/ 	.word	0x00000000
	.align		4
        /*0014*/ 	.word	0xfffffffd
	.align		4
        /*0018*/ 	.word	0x00000000
	.align		4
        /*001c*/ 	.word	0xfffffffc


//--------------------- .text._Z4jogoPPb          --------------------------
	.section	.text._Z4jogoPPb,"ax",@progbits
	.align	128
        .global         _Z4jogoPPb
        .type           _Z4jogoPPb,@function
        .size           _Z4jogoPPb,(.L_x_2 - _Z4jogoPPb)
        .other          _Z4jogoPPb,@"STO_CUDA_ENTRY STV_DEFAULT"
_Z4jogoPPb:
.text._Z4jogoPPb:
[----:B------:R-:W0:Y:S01]  /*0000*/  LDC R1, c[0x0][0x37c] ;  /* 0x0000df00ff017b82 */ /* 0x000e220000000800 */
[----:B------:R-:W1:Y:S07]  /*0010*/  S2R R2, SR_TID.Y ;  /* 0x0000000000027919 */ /* 0x000e6e0000002200 */
[----:B------:R-:W2:Y:S01]  /*0020*/  LDC R25, c[0x0][0x360] ;  /* 0x0000d800ff197b82 */ /* 0x000ea20000000800 */
[----:B0-----:R-:W-:Y:S01]  /*0030*/  VIADD R1, R1, 0xfffffe40 ;  /* 0xfffffe4001017836 */ /* 0x001fe20000000000 */
[----:B------:R-:W2:Y:S06]  /*0040*/  S2R R0, SR_TID.X ;  /* 0x0000000000007919 */ /* 0x000eac0000002100 */
[----:B------:R-:W1:Y:S08]  /*0050*/  S2UR UR5, SR_CTAID.Y ;  /* 0x00000000000579c3 */ /* 0x000e700000002600 */
[----:B------:R-:W1:Y:S08]  /*0060*/  LDC R23, c[0x0][0x364] ;  /* 0x0000d900ff177b82 */ /* 0x000e700000000800 */
[----:B------:R-:W2:Y:S01]  /*0070*/  S2UR UR4, SR_CTAID.X ;  /* 0x00000000000479c3 */ /* 0x000ea20000002500 */
[----:B-1----:R-:W-:-:S05]  /*0080*/  IMAD R23, R23, UR5, R2 ;  /* 0x0000000517177c24 */ /* 0x002fca000f8e0202 */
[----:B------:R-:W-:Y:S01]  /*0090*/  ISETP.GT.U32.AND P0, PT, R23, 0x14, PT ;  /* 0x000000141700780c */ /* 0x000fe20003f04070 */
[----:B--2---:R-:W-:-:S05]  /*00a0*/  IMAD R25, R25, UR4, R0 ;  /* 0x0000000419197c24 */ /* 0x004fca000f8e0200 */
[----:B------:R-:W-:-:S13]  /*00b0*/  ISETP.GT.OR P0, PT, R25, 0x14, P0 ;  /* 0x000000141900780c */ /* 0x000fda0000704670 */
[----:B------:R-:W-:Y:S05]  /*00c0*/  @P0 EXIT ;  /* 0x000000000000094d */ /* 0x000fea0003800000 */
[----:B------:R-:W0:Y:S01]  /*00d0*/  LDC.64 R2, c[0x0][0x380] ;  /* 0x0000e000ff027b82 */ /* 0x000e220000000a00 */
[----:B------:R-:W0:Y:S01]  /*00e0*/  LDCU.64 UR4, c[0x0][0x358] ;  /* 0x00006b00ff0477ac */ /* 0x000e220008000a00 */
[----:B------:R-:W-:Y:S04]  /*00f0*/  STL.U8 [R1], RZ ;  /* 0x000000ff01007387 */ /* 0x000fe80000100000 */
[----:B------:R-:W-:Y:S04]  /*0100*/  STL.U8 [R1+0x1], RZ ;  /* 0x000001ff01007387 */ /* 0x000fe80000100000 */
        /* <DEDUP_REMOVED lines=400> */
[----:B0-----:R-:W2:Y:S04]  /*1a10*/  LDG.E.64 R8, desc[UR4][R2.64] ;  /* 0x0000000402087981 */ /* 0x001ea8000c1e1b00 */
[----:B------:R-:W3:Y:S04]  /*1a20*/  LDG.E.64 R4, desc[UR4][R2.64+0x8] ;  /* 0x0000080402047981 */ /* 0x000ee8000c1e1b00 */
[----:B--2---:R-:W2:Y:S04]  /*1a30*/  LDG.E.U8 R15, desc[UR4][R8.64+0x1] ;  /* 0x00000104080f7981 */ /* 0x004ea8000c1e1100 */
[----:B------:R-:W4:Y:S04]  /*1a40*/  LDG.E.U8 R17, desc[UR4][R8.64+0x2] ;  /* 0x0000020408117981 */ /* 0x000f28000c1e1100 */
[----:B------:R-:W5:Y:S04]  /*1a50*/  LDG.E.U8 R7, desc[UR4][R8.64] ;  /* 0x0000000408077981 */ /* 0x000f68000c1e1100 */
        /* <DEDUP_REMOVED lines=18> */
[----:B---3--:R-:W3:Y:S04]  /*1b80*/  LDG.E.U8 R8, desc[UR4][R4.64+0x6] ;  /* 0x0000060404087981 */ /* 0x008ee8000c1e1100 */
[----:B------:R-:W3:Y:S04]  /*1b90*/  LDG.E.U8 R9, desc[UR4][R4.64+0x10] ;  /* 0x0000100404097981 */ /* 0x000ee8000c1e1100 */
[----:B--2---:R0:W-:Y:S04]  /*1ba0*/  STL.U8 [R1+0x1], R15 ;  /* 0x0000010f01007387 */ /* 0x0041e80000100000 */
[----:B----4-:R1:W-:Y:S04]  /*1bb0*/  STL.U8 [R1+0x2], R17 ;  /* 0x0000021101007387 */ /* 0x0103e80000100000 */
[----:B-----5:R-:W-:Y:S04]  /*1bc0*/  STL.U8 [R1], R7 ;  /* 0x0000000701007387 */ /* 0x020fe80000100000 */
[----:B0-----:R-:W2:Y:S04]  /*1bd0*/  LDG.E.U8 R15, desc[UR4][R4.64+0x1] ;  /* 0x00000104040f7981 */ /* 0x001ea8000c1e1100 */
[----:B-1----:R-:W4:Y:S04]  /*1be0*/  LDG.E.U8 R17, desc[UR4][R4.64+0x2] ;  /* 0x0000020404117981 */ /* 0x002f28000c1e1100 */
[----:B------:R0:W-:Y:S04]  /*1bf0*/  STL.U8 [R1+0x4], R6 ;  /* 0x0000040601007387 */ /* 0x0001e80000100000 */
[----:B0-----:R-:W5:Y:S04]  /*1c00*/  LDG.E.64 R6, desc[UR4][R2.64+0x10] ;  /* 0x0000100402067981 */ /* 0x001f68000c1e1b00 */
[----:B------:R0:W-:Y:S04]  /*1c10*/  STL.U8 [R1+0x3], R29 ;  /* 0x0000031d01007387 */ /* 0x0001e80000100000 */
[----:B------:R-:W-:Y:S04]  /*1c20*/  STL.U8 [R1+0x5], R16 ;  /* 0x0000051001007387 */ /* 0x000fe80000100000 */
[----:B------:R-:W-:Y:S04]  /*1c30*/  STL.U8 [R1+0x6], R10 ;  /* 0x0000060a01007387 */ /* 0x000fe80000100000 */
[----:B------:R1:W-:Y:S04]  /*1c40*/  STL.U8 [R1+0x7], R14 ;  /* 0x0000070e01007387 */ /* 0x0003e80000100000 */
[----:B------:R-:W-:Y:S04]  /*1c50*/  STL.U8 [R1+0x8], R19 ;  /* 0x0000081301007387 */ /* 0x000fe80000100000 */
[----:B------:R-:W-:Y:S04]  /*1c60*/  STL.U8 [R1+0x9], R21 ;  /* 0x0000091501007387 */ /* 0x000fe80000100000 */
[----:B------:R1:W-:Y:S04]  /*1c70*/  STL.U8 [R1+0xa], R0 ;  /* 0x00000a0001007387 */ /* 0x0003e80000100000 */
[----:B------:R1:W-:Y:S04]  /*1c80*/  STL.U8 [R1+0xc], R18 ;  /* 0x00000c1201007387 */ /* 0x0003e80000100000 */
[----:B------:R-:W-:Y:S04]  /*1c90*/  STL.U8 [R1+0xd], R20 ;  /* 0x00000d1401007387 */ /* 0x000fe80000100000 */
[----:B------:R3:W-:Y:S04]  /*1ca0*/  STL.U8 [R1+0xe], R22 ;  /* 0x00000e1601007387 */ /* 0x0007e80000100000 */
[----:B------:R-:W-:Y:S04]  /*1cb0*/  STL.U8 [R1+0xf], R24 ;  /* 0x00000f1801007387 */ /* 0x000fe80000100000 */
[----:B------:R-:W-:Y:S04]  /*1cc0*/  STL.U8 [R1+0x10], R26 ;  /* 0x0000101a01007387 */ /* 0x000fe80000100000 */
[----:B------:R-:W-:Y:S04]  /*1cd0*/  STL.U8 [R1+0x11], R28 ;  /* 0x0000111c01007387 */ /* 0x000fe80000100000 */
[----:B------:R3:W-:Y:S04]  /*1ce0*/  STL.U8 [R1+0x12], R11 ;  /* 0x0000120b01007387 */ /* 0x0007e80000100000 */
[----:B0-----:R-:W5:Y:S04]  /*1cf0*/  LDG.E.U8 R29, desc[UR4][R4.64] ;  /* 0x00000004041d7981 */ /* 0x001f68000c1e1100 */
[----:B-1----:R-:W5:Y:S04]  /*1d00*/  LDG.E.U8 R14, desc[UR4][R4.64+0x3] ;  /* 0x00000304040e7981 */ /* 0x002f68000c1e1100 */
[----:B------:R-:W5:Y:S04]  /*1d10*/  LDG.E.U8 R16, desc[UR4][R4.64+0x4] ;  /* 0x0000040404107981 */ /* 0x000f68000c1e1100 */
[----:B------:R-:W5:Y:S04]  /*1d20*/  LDG.E.U8 R0, desc[UR4][R4.64+0x5] ;  /* 0x0000050404007981 */ /* 0x000f68000c1e1100 */
[----:B------:R-:W5:Y:S04]  /*1d30*/  LDG.E.U8 R10, desc[UR4][R4.64+0x7] ;  /* 0x00000704040a7981 */ /* 0x000f68000c1e1100 */
[----:B------:R-:W-:Y:S04]  /*1d40*/  STL.U8 [R1+0x14], R27 ;  /* 0x0000141b01007387 */ /* 0x000fe80000100000 */
[----:B------:R-:W5:Y:S04]  /*1d50*/  LDG.E.U8 R18, desc[UR4][R4.64+0x8] ;  /* 0x0000080404127981 */ /* 0x000f68000c1e1100 */
[----:B---3--:R-:W3:Y:S04]  /*1d60*/  LDG.E.U8 R22, desc[UR4][R4.64+0x9] ;  /* 0x0000090404167981 */ /* 0x008ee8000c1e1100 */
[----:B------:R-:W3:Y:S04]  /*1d70*/  LDG.E.U8 R20, desc[UR4][R4.64+0xa] ;  /* 0x00000a0404147981 */ /* 0x000ee8000c1e1100 */
[----:B------:R-:W3:Y:S04]  /*1d80*/  LDG.E.U8 R21, desc[UR4][R4.64+0xb] ;  /* 0x00000b0404157981 */ /* 0x000ee8000c1e1100 */
[----:B------:R-:W3:Y:S04]  /*1d90*/  LDG.E.U8 R19, desc[UR4][R4.64+0xc] ;  /* 0x00000c0404137981 */ /* 0x000ee8000c1e1100 */
[----:B------:R-:W3:Y:S04]  /*1da0*/  LDG.E.U8 R11, desc[UR4][R4.64+0xf] ;  /* 0x00000f04040b7981 */ /* 0x000ee8000c1e1100 */
[----:B------:R-:W3:Y:S04]  /*1db0*/  LDG.E.U8 R28, desc[UR4][R4.64+0x11] ;  /* 0x00001104041c7981 */ /* 0x000ee8000c1e1100 */
[----:B------:R-:W3:Y:S04]  /*1dc0*/  LDG.E.U8 R26, desc[UR4][R4.64+0x12] ;  /* 0x00001204041a7981 */ /* 0x000ee8000c1e1100 */
[----:B------:R-:W3:Y:S04]  /*1dd0*/  LDG.E.U8 R24, desc[UR4][R4.64+0x13] ;  /* 0x0000130404187981 */ /* 0x000ee8000c1e1100 */
[----:B------:R-:W-:Y:S04]  /*1de0*/  STL.U8 [R1+0xb], R12 ;  /* 0x00000b0c01007387 */ /* 0x000fe80000100000 */
[----:B------:R0:W-:Y:S04]  /*1df0*/  STL.U8 [R1+0x13], R13 ;  /* 0x0000130d01007387 */ /* 0x0001e80000100000 */
[----:B0-----:R-:W3:Y:S04]  /*1e00*/  LDG.E.64 R12, desc[UR4][R2.64+0x18] ;  /* 0x00001804020c7981 */ /* 0x001ee8000c1e1b00 */
[----:B--2---:R0:W-:Y:S04]  /*1e10*/  STL.U8 [R1+0x16], R15 ;  /* 0x0000160f01007387 */ /* 0x0041e80000100000 */
[----:B----4-:R1:W-:Y:S04]  /*1e20*/  STL.U8 [R1+0x17], R17 ;  /* 0x0000171101007387 */ /* 0x0103e80000100000 */
[----:B0-----:R-:W2:Y:S04]  /*1e30*/  LDG.E.U8 R15, desc[UR4][R4.64+0xe] ;  /* 0x00000e04040f7981 */ /* 0x001ea8000c1e1100 */
[----:B-1----:R-:W4:Y:S04]  /*1e40*/  LDG.E.U8 R17, desc[UR4][R4.64+0xd] ;  /* 0x00000d0404117981 */ /* 0x002f28000c1e1100 */
[----:B-----5:R-:W5:Y:S04]  /*1e50*/  LDG.E.U8 R27, desc[UR4][R6.64+0x1] ;  /* 0x00000104061b7981 */ /* 0x020f68000c1e1100 */
[----:B------:R-:W5:Y:S04]  /*1e60*/  LDG.E.U8 R4, desc[UR4][R4.64+0x14] ;  /* 0x0000140404047981 */ /* 0x000f68000c1e1100 */
[----:B------:R0:W-:Y:S04]  /*1e70*/  STL.U8 [R1+0x1b], R8 ;  /* 0x00001b0801007387 */ /* 0x0001e80000100000 */
[----:B------:R1:W-:Y:S04]  /*1e80*/  STL.U8 [R1+0x25], R9 ;  /* 0x0000250901007387 */ /* 0x0003e80000100000 */
[----:B------:R-:W5:Y:S04]  /*1e90*/  LDG.E.U8 R5, desc[UR4][R6.64+0x3] ;  /* 0x0000030406057981 */ /* 0x000f68000c1e1100 */
[----:B0-----:R-:W5:Y:S04]  /*1ea0*/  LDG.E.U8 R8, desc[UR4][R6.64+0x4] ;  /* 0x0000040406087981 */ /* 0x001f68000c1e1100 */
[----:B-1----:R-:W5:Y:S04]  /*1eb0*/  LDG.E.U8 R9, desc[UR4][R6.64+0xc] ;  /* 0x00000c0406097981 */ /* 0x002f68000c1e1100 */
[----:B------:R0:W-:Y:S04]  /*1ec0*/  STL.U8 [R1+0x15], R29 ;  /* 0x0000151d01007387 */ /* 0x0001e80000100000 */
[----:B------:R1:W-:Y:S04]  /*1ed0*/  STL.U8 [R1+0x18], R14 ;  /* 0x0000180e01007387 */ /* 0x0003e80000100000 */
[----:B------:R-:W-:Y:S04]  /*1ee0*/  STL.U8 [R1+0x19], R16 ;  /* 0x0000191001007387 */ /* 0x000fe80000100000 */
[----:B------:R3:W-:Y:S04]  /*1ef0*/  STL.U8 [R1+0x1a], R0 ;  /* 0x00001a0001007387 */ /* 0x0007e80000100000 */
[----:B0-----:R-:W5:Y:S04]  /*1f00*/  LDG.E.U8 R29, desc[UR4][R6.64] ;  /* 0x00000004061d7981 */ /* 0x001f68000c1e1100 */
[----:B-1----:R-:W5:Y:S04]  /*1f10*/  LDG.E.U8 R14, desc[UR4][R6.64+0x5] ;  /* 0x00000504060e7981 */ /* 0x002f68000c1e1100 */
[----:B------:R-:W-:Y:S04]  /*1f20*/  STL.U8 [R1+0x1d], R18 ;  /* 0x00001d1201007387 */ /* 0x000fe80000100000 */
[----:B---3--:R-:W-:Y:S04]  /*1f30*/  STL.U8 [R1+0x1e], R22 ;  /* 0x00001e1601007387 */ /* 0x008fe80000100000 */
[----:B------:R-:W-:Y:S04]  /*1f40*/  STL.U8 [R1+0x1f], R20 ;  /* 0x00001f1401007387 */ /* 0x000fe80000100000 */
[----:B------:R0:W-:Y:S04]  /*1f50*/  STL.U8 [R1+0x20], R21 ;  /* 0x0000201501007387 */ /* 0x0001e80000100000 */
[----:B------:R1:W-:Y:S04]  /*1f60*/  STL.U8 [R1+0x21], R19 ;  /* 0x0000211301007387 */ /* 0x0003e80000100000 */
[----:B------:R-:W3:Y:S04]  /*1f70*/  LDG.E.U8 R0, desc[UR4][R6.64+0x2] ;  /* 0x0000020406007981 */ /* 0x000ee8000c1e1100 */
[----:B------:R1:W-:Y:S04]  /*1f80*/  STL.U8 [R1+0x26], R28 ;  /* 0x0000261c01007387 */ /* 0x0003e80000100000 */
[----:B------:R1:W-:Y:S04]  /*1f90*/  STL.U8 [R1+0x27], R26 ;  /* 0x0000271a01007387 */ /* 0x0003e80000100000 */
[----:B------:R1:W-:Y:S04]  /*1fa0*/  STL.U8 [R1+0x28], R24 ;  /* 0x0000281801007387 */ /* 0x0003e80000100000 */
[----:B------:R-:W3:Y:S04]  /*1fb0*/  LDG.E.U8 R16, desc[UR4][R6.64+0x6] ;  /* 0x0000060406107981 */ /* 0x000ee8000c1e1100 */
[----:B0-----:R-:W3:Y:S04]  /*1fc0*/  LDG.E.U8 R21, desc[UR4][R6.64+0x8] ;  /* 0x0000080406157981 */ /* 0x001ee8000c1e1100 */
[----:B-1----:R-:W3:Y:S04]  /*1fd0*/  LDG.E.U8 R19, desc[UR4][R6.64+0x9] ;  /* 0x0000090406137981 */ /* 0x002ee8000c1e1100 */
[----:B------:R-:W3:Y:S04]  /*1fe0*/  LDG.E.U8 R28, desc[UR4][R6.64+0xd] ;  /* 0x00000d04061c7981 */ /* 0x000ee8000c1e1100 */
[----:B------:R-:W3:Y:S04]  /*1ff0*/  LDG.E.U8 R26, desc[UR4][R6.64+0xe] ;  /* 0x00000e04061a7981 */ /* 0x000ee8000c1e1100 */
[----:B------:R-:W3:Y:S04]  /*2000*/  LDG.E.U8 R24, desc[UR4][R6.64+0xf] ;  /* 0x00000f0406187981 */ /* 0x000ee8000c1e1100 */
[----:B------:R-:W3:Y:S04]  /*2010*/  LDG.E.U8 R22, desc[UR4][R6.64+0x10] ;  /* 0x0000100406167981 */ /* 0x000ee8000c1e1100 */
[----:B------:R-:W3:Y:S04]  /*2020*/  LDG.E.U8 R20, desc[UR4][R6.64+0x11] ;  /* 0x0000110406147981 */ /* 0x000ee8000c1e1100 */
[----:B------:R-:W3:Y:S04]  /*2030*/  LDG.E.U8 R18, desc[UR4][R6.64+0x12] ;  /* 0x0000120406127981 */ /* 0x000ee8000c1e1100 */
[----:B--2---:R0:W-:Y:S04]  /*2040*/  STL.U8 [R1+0x23], R15 ;  /* 0x0000230f01007387 */ /* 0x0041e80000100000 */
[----:B----4-:R-:W-:Y:S04]  /*2050*/  STL.U8 [R1+0x22], R17 ;  /* 0x0000221101007387 */ /* 0x010fe80000100000 */
[----:B-----5:R1:W-:Y:S04]  /*2060*/  STL.U8 [R1+0x2b], R27 ;  /* 0x00002b1b01007387 */ /* 0x0203e80000100000 */
[----:B0-----:R-:W2:Y:S04]  /*2070*/  LDG.E.U8 R15, desc[UR4][R6.64+0xb] ;  /* 0x00000b04060f7981 */ /* 0x001ea8000c1e1100 */
[----:B------:R0:W-:Y:S04]  /*2080*/  STL.U8 [R1+0x29], R4 ;  /* 0x0000290401007387 */ /* 0x0001e80000100000 */
[----:B-1----:R-:W4:Y:S04]  /*2090*/  LDG.E.U8 R27, desc[UR4][R6.64+0x7] ;  /* 0x00000704061b7981 */ /* 0x002f28000c1e1100 */
[----:B------:R-:W5:Y:S04]  /*20a0*/  LDG.E.U8 R17, desc[UR4][R6.64+0xa] ;  /* 0x00000a0406117981 */ /* 0x000f68000c1e1100 */
[----:B0-----:R-:W5:Y:S04]  /*20b0*/  LDG.E.U8 R4, desc[UR4][R6.64+0x13] ;  /* 0x0000130406047981 */ /* 0x001f68000c1e1100 */
[----:B------:R-:W5:Y:S04]  /*20c0*/  LDG.E.U8 R6, desc[UR4][R6.64+0x14] ;  /* 0x0000140406067981 */ /* 0x000f68000c1e1100 */
[----:B------:R-:W5:Y:S04]  /*20d0*/  LDG.E.U8 R7, desc[UR4][R12.64] ;  /* 0x000000040c077981 */ /* 0x000f68000c1e1100 */
[----:B------:R-:W-:Y:S04]  /*20e0*/  STL.U8 [R1+0x1c], R10 ;  /* 0x00001c0a01007387 */ /* 0x000fe80000100000 */
[----:B------:R0:W-:Y:S04]  /*20f0*/  STL.U8 [R1+0x24], R11 ;  /* 0x0000240b01007387 */ /* 0x0001e80000100000 */
[----:B------:R-:W-:Y:S04]  /*2100*/  STL.U8 [R1+0x2d], R5 ;  /* 0x00002d0501007387 */ /* 0x000fe80000100000 */
[----:B------:R1:W-:Y:S04]  /*2110*/  STL.U8 [R1+0x2e], R8 ;  /* 0x00002e0801007387 */ /* 0x0003e80000100000 */
[----:B------:R1:W-:Y:S04]  /*2120*/  STL.U8 [R1+0x36], R9 ;  /* 0x0000360901007387 */ /* 0x0003e80000100000 */
[----:B0-----:R-:W5:Y:S04]  /*2130*/  LDG.E.64 R10, desc[UR4][R2.64+0x20] ;  /* 0x00002004020a7981 */ /* 0x001f68000c1e1b00 */
[----:B-1----:R-:W5:Y:S04]  /*2140*/  LDG.E.U8 R8, desc[UR4][R12.64+0x2] ;  /* 0x000002040c087981 */ /* 0x002f68000c1e1100 */
[----:B------:R-:W5:Y:S04]  /*2150*/  LDG.E.U8 R5, desc[UR4][R12.64+0xd] ;  /* 0x00000d040c057981 */ /* 0x000f68000c1e1100 */
[----:B------:R-:W5:Y:S04]  /*2160*/  LDG.E.U8 R9, desc[UR4][R12.64+0xf] ;  /* 0x00000f040c097981 */ /* 0x000f68000c1e1100 */
[----:B---3--:R0:W-:Y:S04]  /*2170*/  STL.U8 [R1+0x37], R28 ;  /* 0x0000371c01007387 */ /* 0x0081e80000100000 */
[----:B------:R-:W-:Y:S04]  /*2180*/  STL.U8 [R1+0x38], R26 ;  /* 0x0000381a01007387 */ /* 0x000fe80000100000 */
[----:B------:R1:W-:Y:S04]  /*2190*/  STL.U8 [R1+0x39], R24 ;  /* 0x0000391801007387 */ /* 0x0003e80000100000 */
[----:B------:R3:W-:Y:S04]  /*21a0*/  STL.U8 [R1+0x3a], R22 ;  /* 0x00003a1601007387 */ /* 0x0007e80000100000 */
[----:B0-----:R-:W5:Y:S04]  /*21b0*/  LDG.E.U8 R28, desc[UR4][R12.64+0xc] ;  /* 0x00000c040c1c7981 */ /* 0x001f68000c1e1100 */
[----:B-1----:R-:W5:Y:S04]  /*21c0*/  LDG.E.U8 R24, desc[UR4][R12.64+0x6] ;  /* 0x000006040c187981 */ /* 0x002f68000c1e1100 */
[----:B---3--:R-:W3:Y:S04]  /*21d0*/  LDG.E.U8 R22, desc[UR4][R12.64+0x7] ;  /* 0x000007040c167981 */ /* 0x008ee8000c1e1100 */
[----:B------:R-:W3:Y:S04]  /*21e0*/  LDG.E.U8 R26, desc[UR4][R12.64+0x5] ;  /* 0x000005040c1a7981 */ /* 0x000ee8000c1e1100 */
[----:B--2---:R0:W-:Y:S04]  /*21f0*/  STL.U8 [R1+0x35], R15 ;  /* 0x0000350f01007387 */ /* 0x0041e80000100000 */
[----:B----4-:R-:W-:Y:S04]  /*2200*/  STL.U8 [R1+0x31], R27 ;  /* 0x0000311b01007387 */ /* 0x010fe80000100000 */
[----:B-----5:R1:W-:Y:S04]  /*2210*/  STL.U8 [R1+0x34], R17 ;  /* 0x0000341101007387 */ /* 0x0203e80000100000 */
[----:B------:R2:W-:Y:S04]  /*2220*/  STL.U8 [R1+0x3d], R4 ;  /* 0x00003d0401007387 */ /* 0x0005e80000100000 */
[----:B0-----:R-:W4:Y:S04]  /*2230*/  LDG.E.U8 R15, desc[UR4][R12.64+0x10] ;  /* 0x000010040c0f7981 */ /* 0x001f28000c1e1100 */
[----:B-1----:R-:W5:Y:S04]  /*2240*/  LDG.E.U8 R17, desc[UR4][R12.64+0x11] ;  /* 0x000011040c117981 */ /* 0x002f68000c1e1100 */
[----:B------:R0:W-:Y:S04]  /*2250*/  STL.U8 [R1+0x3e], R6 ;  /* 0x00003e0601007387 */ /* 0x0001e80000100000 */
[----:B--2---:R-:W2:Y:S04]  /*2260*/  LDG.E.U8 R4, desc[UR4][R12.64+0xa] ;  /* 0x00000a040c047981 */ /* 0x004ea8000c1e1100 */
[----:B------:R1:W-:Y:S04]  /*2270*/  STL.U8 [R1+0x3f], R7 ;  /* 0x00003f0701007387 */ /* 0x0003e80000100000 */
[----:B0-----:R-:W2:Y:S04]  /*2280*/  LDG.E.U8 R6, desc[UR4][R12.64+0xb] ;  /* 0x00000b040c067981 */ /* 0x001ea8000c1e1100 */
[----:B------:R-:W2:Y:S04]  /*2290*/  LDG.E.U8 R27, desc[UR4][R12.64+0x14] ;  /* 0x000014040c1b7981 */ /* 0x000ea8000c1e1100 */
[----:B-1----:R-:W2:Y:S04]  /*22a0*/  LDG.E.U8 R7, desc[UR4][R12.64+0xe] ;  /* 0x00000e040c077981 */ /* 0x002ea8000c1e1100 */
[----:B------:R0:W-:Y:S04]  /*22b0*/  STL.U8 [R1+0x2a], R29 ;  /* 0x00002a1d01007387 */ /* 0x0001e80000100000 */
[----:B------:R1:W-:Y:S04]  /*22c0*/  STL.U8 [R1+0x2f], R14 ;  /* 0x00002f0e01007387 */ /* 0x0003e80000100000 */
[----:B------:R1:W-:Y:S04]  /*22d0*/  STL.U8 [R1+0x30], R16 ;  /* 0x0000301001007387 */ /* 0x0003e80000100000 */
[----:B------:R-:W-:Y:S04]  /*22e0*/  STL.U8 [R1+0x32], R21 ;  /* 0x0000321501007387 */ /* 0x000fe80000100000 */
[----:B------:R-:W-:Y:S04]  /*22f0*/  STL.U8 [R1+0x33], R19 ;  /* 0x0000331301007387 */ /* 0x000fe80000100000 */
[----:B------:R1:W-:Y:S04]  /*2300*/  STL.U8 [R1+0x3b], R20 ;  /* 0x00003b1401007387 */ /* 0x0003e80000100000 */
[----:B------:R1:W-:Y:S04]  /*2310*/  STL.U8 [R1+0x3c], R18 ;  /* 0x00003c1201007387 */ /* 0x0003e80000100000 */
[----:B------:R1:W-:Y:S04]  /*2320*/  STL.U8 [R1+0x2c], R0 ;  /* 0x00002c0001007387 */ /* 0x0003e80000100000 */
[----:B0-----:R-:W2:Y:S04]  /*2330*/  LDG.E.U8 R29, desc[UR4][R12.64+0x1] ;  /* 0x000001040c1d7981 */ /* 0x001ea8000c1e1100 */
[----:B-1----:R-:W2:Y:S04]  /*2340*/  LDG.E.U8 R14, desc[UR4][R12.64+0x3] ;  /* 0x000003040c0e7981 */ /* 0x002ea8000c1e1100 */
[----:B------:R-:W2:Y:S04]  /*2350*/  LDG.E.U8 R16, desc[UR4][R12.64+0x4] ;  /* 0x000004040c107981 */ /* 0x000ea8000c1e1100 */
[----:B------:R-:W2:Y:S04]  /*2360*/  LDG.E.U8 R20, desc[UR4][R12.64+0x8] ;  /* 0x000008040c147981 */ /* 0x000ea8000c1e1100 */
[----:B------:R-:W2:Y:S04]  /*2370*/  LDG.E.U8 R18, desc[UR4][R12.64+0x9] ;  /* 0x000009040c127981 */ /* 0x000ea8000c1e1100 */
[----:B------:R-:W2:Y:S04]  /*2380*/  LDG.E.U8 R19, desc[UR4][R12.64+0x12] ;  /* 0x000012040c137981 */ /* 0x000ea8000c1e1100 */
[----:B------:R-:W2:Y:S04]  /*2390*/  LDG.E.U8 R21, desc[UR4][R12.64+0x13] ;  /* 0x000013040c157981 */ /* 0x000ea8000c1e1100 */
[----:B------:R-:W2:Y:S04]  /*23a0*/  LDG.E.U8 R0, desc[UR4][R10.64] ;  /* 0x000000040a007981 */ /* 0x000ea8000c1e1100 */
[----:B------:R-:W-:Y:S04]  /*23b0*/  STL.U8 [R1+0x41], R8 ;  /* 0x0000410801007387 */ /* 0x000fe80000100000 */
[----:B------:R0:W-:Y:S04]  /*23c0*/  STL.U8 [R1+0x4c], R5 ;  /* 0x00004c0501007387 */ /* 0x0001e80000100000 */
[----:B------:R1:W-:Y:S04]  /*23d0*/  STL.U8 [R1+0x4e], R9 ;  /* 0x00004e0901007387 */ /* 0x0003e80000100000 */
[----:B------:R-:W2:Y:S04]  /*23e0*/  LDG.E.U8 R13, desc[UR4][R10.64+0xa] ;  /* 0x00000a040a0d7981 */ /* 0x000ea8000c1e1100 */
[----:B0-----:R-:W2:Y:S04]  /*23f0*/  LDG.E.U8 R5, desc[UR4][R10.64+0x7] ;  /* 0x000007040a057981 */ /* 0x001ea8000c1e1100 */
[----:B-1----:R-:W2:Y:S04]  /*2400*/  LDG.E.U8 R9, desc[UR4][R10.64+0x9] ;  /* 0x000009040a097981 */ /* 0x002ea8000c1e1100 */
[----:B------:R-:W2:Y:S04]  /*2410*/  LDG.E.U8 R8, desc[UR4][R10.64+0x12] ;  /* 0x000012040a087981 */ /* 0x000ea8000c1e1100 */
[----:B------:R-:W-:Y:S04]  /*2420*/  STL.U8 [R1+0x4b], R28 ;  /* 0x00004b1c01007387 */ /* 0x000fe80000100000 */
[----:B------:R0:W-:Y:S04]  /*2430*/  STL.U8 [R1+0x45], R24 ;  /* 0x0000451801007387 */ /* 0x0001e80000100000 */
[----:B---3--:R1:W-:Y:S04]  /*2440*/  STL.U8 [R1+0x46], R22 ;  /* 0x0000461601007387 */ /* 0x0083e80000100000 */
[----:B------:R-:W-:Y:S04]  /*2450*/  STL.U8 [R1+0x44], R26 ;  /* 0x0000441a01007387 */ /* 0x000fe80000100000 */
[----:B0-----:R-:W3:Y:S04]  /*2460*/  LDG.E.U8 R24, desc[UR4][R10.64+0x5] ;  /* 0x000005040a187981 */ /* 0x001ee8000c1e1100 */
[----:B-1----:R-:W3:Y:S04]  /*2470*/  LDG.E.U8 R22, desc[UR4][R10.64+0x4] ;  /* 0x000004040a167981 */ /* 0x002ee8000c1e1100 */
[----:B------:R-:W3:Y:S04]  /*2480*/  LDG.E.U8 R28, desc[UR4][R10.64+0x6] ;  /* 0x000006040a1c7981 */ /* 0x000ee8000c1e1100 */
[----:B------:R-:W3:Y:S04]  /*2490*/  LDG.E.U8 R12, desc[UR4][R10.64+0x1] ;  /* 0x000001040a0c7981 */ /* 0x000ee8000c1e1100 */
[----:B----4-:R0:W-:Y:S04]  /*24a0*/  STL.U8 [R1+0x4f], R15 ;  /* 0x00004f0f01007387 */ /* 0x0101e80000100000 */
[----:B-----5:R1:W-:Y:S04]  /*24b0*/  STL.U8 [R1+0x50], R17 ;  /* 0x0000501101007387 */ /* 0x0203e80000100000 */
[----:B0-----:R-:W4:Y:S04]  /*24c0*/  LDG.E.U8 R15, desc[UR4][R10.64+0xb] ;  /* 0x00000b040a0f7981 */ /* 0x001f28000c1e1100 */
[----:B--2---:R-:W-:Y:S04]  /*24d0*/  STL.U8 [R1+0x49], R4 ;  /* 0x0000490401007387 */ /* 0x004fe80000100000 */
[----:B-1----:R-:W2:Y:S04]  /*24e0*/  LDG.E.U8 R17, desc[UR4][R10.64+0xc] ;  /* 0x00000c040a117981 */ /* 0x002ea8000c1e1100 */
[----:B------:R0:W-:Y:S04]  /*24f0*/  STL.U8 [R1+0x4a], R6 ;  /* 0x00004a0601007387 */ /* 0x0001e80000100000 */
[----:B------:R1:W-:Y:S04]  /*2500*/  STL.U8 [R1+0x53], R27 ;  /* 0x0000531b01007387 */ /* 0x0003e80000100000 */
[----:B------:R5:W-:Y:S04]  /*2510*/  STL.U8 [R1+0x4d], R7 ;  /* 0x00004d0701007387 */ /* 0x000be80000100000 */
[----:B0-----:R-:W2:Y:S04]  /*2520*/  LDG.E.U8 R6, desc[UR4][R10.64+0x11] ;  /* 0x000011040a067981 */ /* 0x001ea8000c1e1100 */
[----:B-1----:R-:W2:Y:S04]  /*2530*/  LDG.E.64 R26, desc[UR4][R2.64+0x28] ;  /* 0x00002804021a7981 */ /* 0x002ea8000c1e1b00 */
[----:B-----5:R-:W5:Y:S04]  /*2540*/  LDG.E.U8 R7, desc[UR4][R10.64+0x8] ;  /* 0x000008040a077981 */ /* 0x020f68000c1e1100 */
[----:B------:R-:W5:Y:S04]  /*2550*/  LDG.E.U8 R4, desc[UR4][R10.64+0x10] ;  /* 0x000010040a047981 */ /* 0x000f68000c1e1100 */
[----:B------:R-:W-:Y:S04]  /*2560*/  STL.U8 [R1+0x40], R29 ;  /* 0x0000401d01007387 */ /* 0x000fe80000100000 */
[----:B------:R0:W-:Y:S04]  /*2570*/  STL.U8 [R1+0x42], R14 ;  /* 0x0000420e01007387 */ /* 0x0001e80000100000 */
[----:B------:R-:W-:Y:S04]  /*2580*/  STL.U8 [R1+0x43], R16 ;  /* 0x0000431001007387 */ /* 0x000fe80000100000 */
[----:B------:R1:W-:Y:S04]  /*2590*/  STL.U8 [R1+0x47], R20 ;  /* 0x0000471401007387 */ /* 0x0003e80000100000 */
[----:B------:R-:W-:Y:S04]  /*25a0*/  STL.U8 [R1+0x48], R18 ;  /* 0x0000481201007387 */ /* 0x000fe80000100000 */
[----:B------:R1:W-:Y:S04]  /*25b0*/  STL.U8 [R1+0x51], R19 ;  /* 0x0000511301007387 */ /* 0x0003e80000100000 */
        /* <DEDUP_REMOVED lines=8> */
[----:B------:R-:W5:Y:S04]  /*2640*/  LDG.E.U8 R18, desc[UR4][R10.64+0x14] ;  /* 0x000014040a127981 */ /* 0x000f68000c1e1100 */
[----:B------:R-:W-:Y:S04]  /*2650*/  STL.U8 [R1+0x5e], R13 ;  /* 0x00005e0d01007387 */ /* 0x000fe80000100000 */
[----:B------:R-:W-:Y:S04]  /*2660*/  STL.U8 [R1+0x5b], R5 ;  /* 0x00005b0501007387 */ /* 0x000fe80000100000 */
[----:B------:R-:W-:Y:S04]  /*2670*/  STL.U8 [R1+0x5d], R9 ;  /* 0x00005d0901007387 */ /* 0x000fe80000100000 */
[----:B------:R-:W-:Y:S04]  /*2680*/  STL.U8 [R1+0x66], R8 ;  /* 0x0000660801007387 */ /* 0x000fe80000100000 */
[----:B---3--:R0:W-:Y:S04]  /*2690*/  STL.U8 [R1+0x59], R24 ;  /* 0x0000591801007387 */ /* 0x0081e80000100000 */
[----:B------:R1:W-:Y:S04]  /*26a0*/  STL.U8 [R1+0x58], R22 ;  /* 0x0000581601007387 */ /* 0x0003e80000100000 */
[----:B------:R3:W-:Y:S04]  /*26b0*/  STL.U8 [R1+0x5a], R28 ;  /* 0x00005a1c01007387 */ /* 0x0007e80000100000 */
[----:B----4-:R-:W-:Y:S04]  /*26c0*/  STL.U8 [R1+0x5f], R15 ;  /* 0x00005f0f01007387 */ /* 0x010fe80000100000 */
[----:B--2---:R-:W-:Y:S04]  /*26d0*/  STL.U8 [R1+0x60], R17 ;  /* 0x0000601101007387 */ /* 0x004fe80000100000 */
[----:B------:R-:W-:Y:S04]  /*26e0*/  STL.U8 [R1+0x65], R6 ;  /* 0x0000650601007387 */ /* 0x000fe80000100000 */
[----:B0-----:R-:W2:Y:S04]  /*26f0*/  LDG.E.U8 R24, desc[UR4][R26.64] ;  /* 0x000000041a187981 */ /* 0x001ea8000c1e1100 */
[----:B-----5:R0:W-:Y:S04]  /*2700*/  STL.U8 [R1+0x5c], R7 ;  /* 0x00005c0701007387 */ /* 0x0201e80000100000 */
[----:B------:R4:W-:Y:S04]  /*2710*/  STL.U8 [R1+0x64], R4 ;  /* 0x0000640401007387 */ /* 0x0009e80000100000 */
[----:B-1----:R-:W5:Y:S04]  /*2720*/  LDG.E.U8 R22, desc[UR4][R26.64+0x3] ;  /* 0x000003041a167981 */ /* 0x002f68000c1e1100 */
[----:B---3--:R-:W3:Y:S04]  /*2730*/  LDG.E.U8 R28, desc[UR4][R26.64+0x4] ;  /* 0x000004041a1c7981 */ /* 0x008ee8000c1e1100 */
[----:B0-----:R-:W3:Y:S04]  /*2740*/  LDG.E.U8 R7, desc[UR4][R26.64+0x5] ;  /* 0x000005041a077981 */ /* 0x001ee8000c1e1100 */
[----:B------:R-:W3:Y:S04]  /*2750*/  LDG.E.U8 R11, desc[UR4][R26.64+0x7] ;  /* 0x000007041a0b7981 */ /* 0x000ee8000c1e1100 */
[----:B------:R-:W3:Y:S04]  /*2760*/  LDG.E.U8 R13, desc[UR4][R26.64+0x8] ;  /* 0x000008041a0d7981 */ /* 0x000ee8000c1e1100 */
[----:B------:R-:W3:Y:S04]  /*2770*/  LDG.E.U8 R15, desc[UR4][R26.64+0x9] ;  /* 0x000009041a0f7981 */ /* 0x000ee8000c1e1100 */
[----:B------:R-:W3:Y:S04]  /*2780*/  LDG.E.U8 R17, desc[UR4][R26.64+0xa] ;  /* 0x00000a041a117981 */ /* 0x000ee8000c1e1100 */
[----:B------:R-:W3:Y:S04]  /*2790*/  LDG.E.U8 R0, desc[UR4][R26.64+0xc] ;  /* 0x00000c041a007981 */ /* 0x000ee8000c1e1100 */
[----:B------:R-:W3:Y:S04]  /*27a0*/  LDG.E.U8 R6, desc[UR4][R26.64+0xd] ;  /* 0x00000d041a067981 */ /* 0x000ee8000c1e1100 */
[----:B------:R-:W3:Y:S04]  /*27b0*/  LDG.E.U8 R10, desc[UR4][R26.64+0xf] ;  /* 0x00000f041a0a7981 */ /* 0x000ee8000c1e1100 */
[----:B------:R-:W3:Y:S04]  /*27c0*/  LDG.E.U8 R9, desc[UR4][R26.64+0x6] ;  /* 0x000006041a097981 */ /* 0x000ee8000c1e1100 */
[----:B----4-:R-:W4:Y:S04]  /*27d0*/  LDG.E.64 R4, desc[UR4][R2.64+0x30] ;  /* 0x0000300402047981 */ /* 0x010f28000c1e1b00 */
[----:B------:R-:W4:Y:S04]  /*27e0*/  LDG.E.U8 R8, desc[UR4][R26.64+0xe] ;  /* 0x00000e041a087981 */ /* 0x000f28000c1e1100 */
[----:B------:R-:W-:Y:S04]  /*27f0*/  STL.U8 [R1+0x55], R12 ;  /* 0x0000550c01007387 */ /* 0x000fe80000100000 */
[----:B------:R-:W-:Y:S04]  /*2800*/  STL.U8 [R1+0x56], R14 ;  /* 0x0000560e01007387 */ /* 0x000fe80000100000 */
[----:B------:R-:W-:Y:S04]  /*2810*/  STL.U8 [R1+0x57], R20 ;  /* 0x0000571401007387 */ /* 0x000fe80000100000 */
[----:B------:R-:W-:Y:S04]  /*2820*/  STL.U8 [R1+0x61], R19 ;  /* 0x0000611301007387 */ /* 0x000fe80000100000 */
[----:B------:R0:W-:Y:S04]  /*2830*/  STL.U8 [R1+0x62], R21 ;  /* 0x0000621501007387 */ /* 0x0001e80000100000 */
[----:B------:R1:W-:Y:S04]  /*2840*/  STL.U8 [R1+0x63], R29 ;  /* 0x0000631d01007387 */ /* 0x0003e80000100000 */
[----:B------:R1:W-:Y:S04]  /*2850*/  STL.U8 [R1+0x67], R16 ;  /* 0x0000671001007387 */ /* 0x0003e80000100000 */
[----:B------:R1:W-:Y:S04]  /*2860*/  STL.U8 [R1+0x68], R18 ;  /* 0x0000681201007387 */ /* 0x0003e80000100000 */
[----:B0-----:R-:W4:Y:S04]  /*2870*/  LDG.E.U8 R21, desc[UR4][R26.64+0x1] ;  /* 0x000001041a157981 */ /* 0x001f28000c1e1100 */
[----:B-1----:R-:W4:Y:S04]  /*2880*/  LDG.E.U8 R29, desc[UR4][R26.64+0x2] ;  /* 0x000002041a1d7981 */ /* 0x002f28000c1e1100 */
[----:B------:R-:W4:Y:S04]  /*2890*/  LDG.E.U8 R19, desc[UR4][R26.64+0xb] ;  /* 0x00000b041a137981 */ /* 0x000f28000c1e1100 */
[----:B------:R-:W4:Y:S04]  /*28a0*/  LDG.E.U8 R12, desc[UR4][R26.64+0x10] ;  /* 0x000010041a0c7981 */ /* 0x000f28000c1e1100 */
[----:B------:R-:W4:Y:S04]  /*28b0*/  LDG.E.U8 R14, desc[UR4][R26.64+0x11] ;  /* 0x000011041a0e7981 */ /* 0x000f28000c1e1100 */
[----:B------:R-:W4:Y:S04]  /*28c0*/  LDG.E.U8 R16, desc[UR4][R26.64+0x12] ;  /* 0x000012041a107981 */ /* 0x000f28000c1e1100 */
[----:B------:R-:W4:Y:S04]  /*28d0*/  LDG.E.U8 R18, desc[UR4][R26.64+0x13] ;  /* 0x000013041a127981 */ /* 0x000f28000c1e1100 */
[----:B------:R-:W4:Y:S04]  /*28e0*/  LDG.E.U8 R20, desc[UR4][R26.64+0x14] ;  /* 0x000014041a147981 */ /* 0x000f28000c1e1100 */
[----:B--2---:R4:W-:Y:S04]  /*28f0*/  STL.U8 [R1+0x69], R24 ;  /* 0x0000691801007387 */ /* 0x0049e80000100000 */
[----:B-----5:R0:W-:Y:S04]  /*2900*/  STL.U8 [R1+0x6c], R22 ;  /* 0x00006c1601007387 */ /* 0x0201e80000100000 */
[----:B---3--:R1:W-:Y:S04]  /*2910*/  STL.U8 [R1+0x6d], R28 ;  /* 0x00006d1c01007387 */ /* 0x0083e80000100000 */
[----:B------:R-:W-:Y:S04]  /*2920*/  STL.U8 [R1+0x6e], R7 ;  /* 0x00006e0701007387 */ /* 0x000fe80000100000 */
[----:B------:R-:W-:Y:S04]  /*2930*/  STL.U8 [R1+0x70], R11 ;  /* 0x0000700b01007387 */ /* 0x000fe80000100000 */
[----:B------:R-:W-:Y:S04]  /*2940*/  STL.U8 [R1+0x71], R13 ;  /* 0x0000710d01007387 */ /* 0x000fe80000100000 */
[----:B------:R-:W-:Y:S04]  /*2950*/  STL.U8 [R1+0x72], R15 ;  /* 0x0000720f01007387 */ /* 0x000fe80000100000 */
[----:B------:R2:W-:Y:S04]  /*2960*/  STL.U8 [R1+0x73], R17 ;  /* 0x0000731101007387 */ /* 0x0005e80000100000 */
[----:B------:R-:W-:Y:S04]  /*2970*/  STL.U8 [R1+0x75], R0 ;  /* 0x0000750001007387 */ /* 0x000fe80000100000 */
[----:B------:R-:W-:Y:S04]  /*2980*/  STL.U8 [R1+0x76], R6 ;  /* 0x0000760601007387 */ /* 0x000fe80000100000 */
[----:B------:R3:W-:Y:S04]  /*2990*/  STL.U8 [R1+0x78], R10 ;  /* 0x0000780a01007387 */ /* 0x0007e80000100000 */
[----:B------:R-:W-:Y:S04]  /*29a0*/  STL.U8 [R1+0x6f], R9 ;  /* 0x00006f0901007387 */ /* 0x000fe80000100000 */
[----:B----4-:R-:W4:Y:S04]  /*29b0*/  LDG.E.U8 R24, desc[UR4][R4.64] ;  /* 0x0000000404187981 */ /* 0x010f28000c1e1100 */
[----:B------:R-:W5:Y:S04]  /*29c0*/  LDG.E.U8 R26, desc[UR4][R4.64+0x1] ;  /* 0x00000104041a7981 */ /* 0x000f68000c1e1100 */
[----:B0-----:R-:W5:Y:S04]  /*29d0*/  LDG.E.U8 R22, desc[UR4][R4.64+0x2] ;  /* 0x0000020404167981 */ /* 0x001f68000c1e1100 */
[----:B------:R0:W-:Y:S04]  /*29e0*/  STL.U8 [R1+0x77], R8 ;  /* 0x0000770801007387 */ /* 0x0001e80000100000 */
[----:B-1----:R-:W5:Y:S04]  /*29f0*/  LDG.E.U8 R28, desc[UR4][R4.64+0x3] ;  /* 0x00000304041c7981 */ /* 0x002f68000c1e1100 */
[----:B--2---:R-:W2:Y:S04]  /*2a00*/  LDG.E.U8 R17, desc[UR4][R4.64+0x7] ;  /* 0x0000070404117981 */ /* 0x004ea8000c1e1100 */
[----:B------:R-:W2:Y:S04]  /*2a10*/  LDG.E.U8 R15, desc[UR4][R4.64+0x8] ;  /* 0x00000804040f7981 */ /* 0x000ea8000c1e1100 */
[----:B------:R-:W2:Y:S04]  /*2a20*/  LDG.E.U8 R13, desc[UR4][R4.64+0x9] ;  /* 0x00000904040d7981 */ /* 0x000ea8000c1e1100 */
[----:B------:R-:W2:Y:S04]  /*2a30*/  LDG.E.U8 R11, desc[UR4][R4.64+0xa] ;  /* 0x00000a04040b7981 */ /* 0x000ea8000c1e1100 */
[----:B------:R-:W2:Y:S04]  /*2a40*/  LDG.E.U8 R7, desc[UR4][R4.64+0xb] ;  /* 0x00000b0404077981 */ /* 0x000ea8000c1e1100 */
[----:B---3--:R-:W3:Y:S04]  /*2a50*/  LDG.E.U8 R10, desc[UR4][R4.64+0xc] ;  /* 0x00000c04040a7981 */ /* 0x008ee8000c1e1100 */
[----:B------:R-:W3:Y:S04]  /*2a60*/  LDG.E.U8 R6, desc[UR4][R4.64+0xd] ;  /* 0x00000d0404067981 */ /* 0x000ee8000c1e1100 */
[----:B------:R-:W3:Y:S04]  /*2a70*/  LDG.E.U8 R0, desc[UR4][R4.64+0xe] ;  /* 0x00000e0404007981 */ /* 0x000ee8000c1e1100 */
[----:B0-----:R-:W3:Y:S04]  /*2a80*/  LDG.E.64 R8, desc[UR4][R2.64+0x38] ;  /* 0x0000380402087981 */ /* 0x001ee8000c1e1b00 */
[----:B------:R0:W-:Y:S04]  /*2a90*/  STL.U8 [R1+0x6a], R21 ;  /* 0x00006a1501007387 */ /* 0x0001e80000100000 */
[----:B------:R-:W-:Y:S04]  /*2aa0*/  STL.U8 [R1+0x6b], R29 ;  /* 0x00006b1d01007387 */ /* 0x000fe80000100000 */
[----:B------:R1:W-:Y:S04]  /*2ab0*/  STL.U8 [R1+0x74], R19 ;  /* 0x0000741301007387 */ /* 0x0003e80000100000 */
[----:B------:R1:W-:Y:S04]  /*2ac0*/  STL.U8 [R1+0x79], R12 ;  /* 0x0000790c01007387 */ /* 0x0003e80000100000 */
[----:B------:R1:W-:Y:S04]  /*2ad0*/  STL.U8 [R1+0x7a], R14 ;  /* 0x00007a0e01007387 */ /* 0x0003e80000100000 */
        /* <DEDUP_REMOVED lines=12> */
[----:B----4-:R-:W-:Y:S04]  /*2ba0*/  STL.U8 [R1+0x7e], R24 ;  /* 0x00007e1801007387 */ /* 0x010fe80000100000 */
[----:B-----5:R-:W-:Y:S04]  /*2bb0*/  STL.U8 [R1+0x7f], R26 ;  /* 0x00007f1a01007387 */ /* 0x020fe80000100000 */
[----:B------:R0:W-:Y:S04]  /*2bc0*/  STL.U8 [R1+0x80], R22 ;  /* 0x0000801601007387 */ /* 0x0001e80000100000 */
[----:B------:R1:W-:Y:S04]  /*2bd0*/  STL.U8 [R1+0x81], R28 ;  /* 0x0000811c01007387 */ /* 0x0003e80000100000 */
[----:B--2---:R-:W-:Y:S04]  /*2be0*/  STL.U8 [R1+0x85], R17 ;  /* 0x0000851101007387 */ /* 0x004fe80000100000 */
[----:B------:R-:W-:Y:S04]  /*2bf0*/  STL.U8 [R1+0x86], R15 ;  /* 0x0000860f01007387 */ /* 0x000fe80000100000 */
[----:B------:R-:W-:Y:S04]  /*2c00*/  STL.U8 [R1+0x87], R13 ;  /* 0x0000870d01007387 */ /* 0x000fe80000100000 */
[----:B------:R2:W-:Y:S04]  /*2c10*/  STL.U8 [R1+0x88], R11 ;  /* 0x0000880b01007387 */ /* 0x0005e80000100000 */
[----:B------:R4:W-:Y:S04]  /*2c20*/  STL.U8 [R1+0x89], R7 ;  /* 0x0000890701007387 */ /* 0x0009e80000100000 */
[----:B---3--:R3:W-:Y:S04]  /*2c30*/  STL.U8 [R1+0x8a], R10 ;  /* 0x00008a0a01007387 */ /* 0x0087e80000100000 */
[----:B------:R5:W-:Y:S04]  /*2c40*/  STL.U8 [R1+0x8b], R6 ;  /* 0x00008b0601007387 */ /* 0x000be80000100000 */
[----:B------:R5:W-:Y:S04]  /*2c50*/  STL.U8 [R1+0x8c], R0 ;  /* 0x00008c0001007387 */ /* 0x000be80000100000 */
[----:B------:R-:W5:Y:S04]  /*2c60*/  LDG.E.U8 R4, desc[UR4][R8.64] ;  /* 0x0000000408047981 */ /* 0x000f68000c1e1100 */
[----:B0-----:R-:W5:Y:S04]  /*2c70*/  LDG.E.U8 R22, desc[UR4][R8.64+0x1] ;  /* 0x0000010408167981 */ /* 0x001f68000c1e1100 */
[----:B------:R-:W5:Y:S04]  /*2c80*/  LDG.E.U8 R24, desc[UR4][R8.64+0x2] ;  /* 0x0000020408187981 */ /* 0x000f68000c1e1100 */
[----:B------:R-:W5:Y:S04]  /*2c90*/  LDG.E.U8 R26, desc[UR4][R8.64+0x3] ;  /* 0x00000304081a7981 */ /* 0x000f68000c1e1100 */
[----:B-1----:R-:W5:Y:S04]  /*2ca0*/  LDG.E.U8 R28, desc[UR4][R8.64+0x4] ;  /* 0x00000404081c7981 */ /* 0x002f68000c1e1100 */
[----:B------:R-:W5:Y:S04]  /*2cb0*/  LDG.E.U8 R5, desc[UR4][R8.64+0x5] ;  /* 0x0000050408057981 */ /* 0x000f68000c1e1100 */
[----:B--2---:R-:W2:Y:S04]  /*2cc0*/  LDG.E.U8 R11, desc[UR4][R8.64+0x6] ;  /* 0x00000604080b7981 */ /* 0x004ea8000c1e1100 */
[----:B----4-:R-:W4:Y:S04]  /*2cd0*/  LDG.E.U8 R7, desc[UR4][R8.64+0x7] ;  /* 0x0000070408077981 */ /* 0x010f28000c1e1100 */
[----:B---3--:R-:W3:Y:S04]  /*2ce0*/  LDG.E.U8 R10, desc[UR4][R8.64+0x8] ;  /* 0x00000804080a7981 */ /* 0x008ee8000c1e1100 */
[----:B-----5:R-:W5:Y:S04]  /*2cf0*/  LDG.E.U8 R6, desc[UR4][R8.64+0x9] ;  /* 0x0000090408067981 */ /* 0x020f68000c1e1100 */
[----:B------:R-:W5:Y:S04]  /*2d00*/  LDG.E.U8 R0, desc[UR4][R8.64+0xa] ;  /* 0x00000a0408007981 */ /* 0x000f68000c1e1100 */
[----:B------:R-:W5:Y:S04]  /*2d10*/  LDG.E.U8 R13, desc[UR4][R8.64+0xb] ;  /* 0x00000b04080d7981 */ /* 0x000f68000c1e1100 */
[----:B------:R-:W5:Y:S04]  /*2d20*/  LDG.E.U8 R15, desc[UR4][R8.64+0xc] ;  /* 0x00000c04080f7981 */ /* 0x000f68000c1e1100 */
[----:B------:R-:W5:Y:S04]  /*2d30*/  LDG.E.U8 R17, desc[UR4][R8.64+0xd] ;  /* 0x00000d0408117981 */ /* 0x000f68000c1e1100 */
[----:B------:R-:W-:Y:S04]  /*2d40*/  STL.U8 [R1+0x82], R27 ;  /* 0x0000821b01007387 */ /* 0x000fe80000100000 */
        /* <DEDUP_REMOVED lines=47> */
[----:B------:R-:W-:Y:S04]  /*3040*/  STL.U8 [R1+0x93], R4 ;  /* 0x0000930401007387 */ /* 0x000fe80000100000 */
[----:B------:R-:W-:Y:S04]  /*3050*/  STL.U8 [R1+0x94], R22 ;  /* 0x0000941601007387 */ /* 0x000fe80000100000 */
[----:B------:R-:W-:Y:S04]  /*3060*/  STL.U8 [R1+0x95], R24 ;  /* 0x0000951801007387 */ /* 0x000fe80000100000 */
[----:B------:R-:W-:Y:S04]  /*3070*/  STL.U8 [R1+0x96], R26 ;  /* 0x0000961a01007387 */ /* 0x000fe80000100000 */
[----:B------:R-:W-:Y:S04]  /*3080*/  STL.U8 [R1+0x97], R28 ;  /* 0x0000971c01007387 */ /* 0x000fe80000100000 */
[----:B------:R-:W-:Y:S04]  /*3090*/  STL.U8 [R1+0x98], R5 ;  /* 0x0000980501007387 */ /* 0x000fe80000100000 */
[----:B--2---:R-:W-:Y:S04]  /*30a0*/  STL.U8 [R1+0x99], R11 ;  /* 0x0000990b01007387 */ /* 0x004fe80000100000 */
[----:B----4-:R-:W-:Y:S04]  /*30b0*/  STL.U8 [R1+0x9a], R7 ;  /* 0x00009a0701007387 */ /* 0x010fe80000100000 */
[----:B---3--:R-:W-:Y:S04]  /*30c0*/  STL.U8 [R1+0x9b], R10 ;  /* 0x00009b0a01007387 */ /* 0x008fe80000100000 */
[----:B-----5:R-:W-:Y:S04]  /*30d0*/  STL.U8 [R1+0x9c], R6 ;  /* 0x00009c0601007387 */ /* 0x020fe80000100000 */
[----:B------:R0:W-:Y:S04]  /*30e0*/  STL.U8 [R1+0x9d], R0 ;  /* 0x00009d0001007387 */ /* 0x0001e80000100000 */
[----:B------:R1:W-:Y:S04]  /*30f0*/  STL.U8 [R1+0x9e], R13 ;  /* 0x00009e0d01007387 */ /* 0x0003e80000100000 */
[----:B------:R2:W-:Y:S04]  /*3100*/  STL.U8 [R1+0x9f], R15 ;  /* 0x00009f0f01007387 */ /* 0x0005e80000100000 */
[----:B------:R3:W-:Y:S04]  /*3110*/  STL.U8 [R1+0xa0], R17 ;  /* 0x0000a01101007387 */ /* 0x0007e80000100000 */
[----:B0-----:R-:W4:Y:S04]  /*3120*/  LDG.E.U8 R0, desc[UR4][R8.64+0xe] ;  /* 0x00000e0408007981 */ /* 0x001f28000c1e1100 */
[----:B----4-:R-:W-:Y:S04]  /*3130*/  STL.U8 [R1+0xa1], R0 ;  /* 0x0000a10001007387 */ /* 0x010fe80000100000 */
[----:B------:R-:W4:Y:S04]  /*3140*/  LDG.E.64 R20, desc[UR4][R2.64+0x40] ;  /* 0x0000400402147981 */ /* 0x000f28000c1e1b00 */
[----:B------:R-:W5:Y:S04]  /*3150*/  LDG.E.U8 R16, desc[UR4][R8.64+0xf] ;  /* 0x00000f0408107981 */ /* 0x000f68000c1e1100 */
[----:B------:R-:W3:Y:S04]  /*3160*/  LDG.E.U8 R14, desc[UR4][R8.64+0x10] ;  /* 0x00001004080e7981 */ /* 0x000ee8000c1e1100 */
[----:B------:R-:W3:Y:S04]  /*3170*/  LDG.E.U8 R18, desc[UR4][R8.64+0x11] ;  /* 0x0000110408127981 */ /* 0x000ee8000c1e1100 */
[----:B------:R-:W3:Y:S04]  /*3180*/  LDG.E.U8 R11, desc[UR4][R8.64+0x12] ;  /* 0x00001204080b7981 */ /* 0x000ee8000c1e1100 */
[----:B------:R-:W3:Y:S04]  /*3190*/  LDG.E.U8 R19, desc[UR4][R8.64+0x13] ;  /* 0x0000130408137981 */ /* 0x000ee8000c1e1100 */
[----:B------:R-:W3:Y:S04]  /*31a0*/  LDG.E.U8 R12, desc[UR4][R8.64+0x14] ;  /* 0x00001404080c7981 */ /* 0x000ee8000c1e1100 */
[----:B------:R-:W3:Y:S04]  /*31b0*/  LDG.E.64 R6, desc[UR4][R2.64+0x48] ;  /* 0x0000480402067981 */ /* 0x000ee8000c1e1b00 */
[----:B----4-:R-:W4:Y:S04]  /*31c0*/  LDG.E.U8 R26, desc[UR4][R20.64] ;  /* 0x00000004141a7981 */ /* 0x010f28000c1e1100 */
[----:B------:R-:W4:Y:S04]  /*31d0*/  LDG.E.U8 R28, desc[UR4][R20.64+0x1] ;  /* 0x00000104141c7981 */ /* 0x000f28000c1e1100 */
[----:B------:R-:W4:Y:S04]  /*31e0*/  LDG.E.U8 R10, desc[UR4][R20.64+0x3] ;  /* 0x00000304140a7981 */ /* 0x000f28000c1e1100 */
[----:B------:R-:W4:Y:S04]  /*31f0*/  LDG.E.U8 R8, desc[UR4][R20.64+0x2] ;  /* 0x0000020414087981 */ /* 0x000f28000c1e1100 */
[----:B------:R-:W4:Y:S04]  /*3200*/  LDG.E.U8 R4, desc[UR4][R20.64+0x5] ;  /* 0x0000050414047981 */ /* 0x000f28000c1e1100 */
[----:B------:R-:W4:Y:S04]  /*3210*/  LDG.E.U8 R5, desc[UR4][R20.64+0x6] ;  /* 0x0000060414057981 */ /* 0x000f28000c1e1100 */
[----:B-1----:R-:W4:Y:S04]  /*3220*/  LDG.E.U8 R13, desc[UR4][R20.64+0x8] ;  /* 0x00000804140d7981 */ /* 0x002f28000c1e1100 */
[----:B--2---:R-:W2:Y:S04]  /*3230*/  LDG.E.U8 R15, desc[UR4][R20.64+0xc] ;  /* 0x00000c04140f7981 */ /* 0x004ea8000c1e1100 */
[----:B-----5:R-:W-:Y:S04]  /*3240*/  STL.U8 [R1+0xa2], R16 ;  /* 0x0000a21001007387 */ /* 0x020fe80000100000 */
[----:B---3--:R-:W-:Y:S04]  /*3250*/  STL.U8 [R1+0xa3], R14 ;  /* 0x0000a30e01007387 */ /* 0x008fe80000100000 */
[----:B------:R0:W-:Y:S04]  /*3260*/  STL.U8 [R1+0xa4], R18 ;  /* 0x0000a41201007387 */ /* 0x0001e80000100000 */
[----:B------:R1:W-:Y:S04]  /*3270*/  STL.U8 [R1+0xa7], R12 ;  /* 0x0000a70c01007387 */ /* 0x0003e80000100000 */
[----:B------:R-:W3:Y:S04]  /*3280*/  LDG.E.U8 R29, desc[UR4][R20.64+0x4] ;  /* 0x00000404141d7981 */ /* 0x000ee8000c1e1100 */
[----:B------:R-:W5:Y:S04]  /*3290*/  LDG.E.U8 R17, desc[UR4][R20.64+0x7] ;  /* 0x0000070414117981 */ /* 0x000f68000c1e1100 */
[----:B------:R-:W5:Y:S04]  /*32a0*/  LDG.E.U8 R27, desc[UR4][R20.64+0x9] ;  /* 0x00000904141b7981 */ /* 0x000f68000c1e1100 */
[----:B------:R-:W5:Y:S04]  /*32b0*/  LDG.E.U8 R22, desc[UR4][R20.64+0xa] ;  /* 0x00000a0414167981 */ /* 0x000f68000c1e1100 */
[----:B------:R-:W5:Y:S04]  /*32c0*/  LDG.E.U8 R24, desc[UR4][R20.64+0xb] ;  /* 0x00000b0414187981 */ /* 0x000f68000c1e1100 */
[----:B0-----:R-:W5:Y:S04]  /*32d0*/  LDG.E.U8 R18, desc[UR4][R20.64+0xd] ;  /* 0x00000d0414127981 */ /* 0x001f68000c1e1100 */
[----:B------:R-:W5:Y:S04]  /*32e0*/  LDG.E.U8 R0, desc[UR4][R20.64+0xe] ;  /* 0x00000e0414007981 */ /* 0x000f68000c1e1100 */
[----:B------:R-:W5:Y:S04]  /*32f0*/  LDG.E.U8 R14, desc[UR4][R20.64+0xf] ;  /* 0x00000f04140e7981 */ /* 0x000f68000c1e1100 */
[----:B------:R-:W5:Y:S04]  /*3300*/  LDG.E.U8 R16, desc[UR4][R20.64+0x10] ;  /* 0x0000100414107981 */ /* 0x000f68000c1e1100 */
[----:B-1----:R-:W5:Y:S04]  /*3310*/  LDG.E.U8 R12, desc[UR4][R20.64+0x11] ;  /* 0x00001104140c7981 */ /* 0x002f68000c1e1100 */
[----:B------:R0:W-:Y:S04]  /*3320*/  STL.U8 [R1+0xa5], R11 ;  /* 0x0000a50b01007387 */ /* 0x0001e80000100000 */
[----:B------:R-:W5:Y:S04]  /*3330*/  LDG.E.U8 R9, desc[UR4][R20.64+0x14] ;  /* 0x0000140414097981 */ /* 0x000f68000c1e1100 */
[----:B0-----:R-:W5:Y:S04]  /*3340*/  LDG.E.U8 R11, desc[UR4][R6.64] ;  /* 0x00000004060b7981 */ /* 0x001f68000c1e1100 */
[----:B----4-:R0:W-:Y:S04]  /*3350*/  STL.U8 [R1+0xa8], R26 ;  /* 0x0000a81a01007387 */ /* 0x0101e80000100000 */
[----:B------:R1:W-:Y:S04]  /*3360*/  STL.U8 [R1+0xa9], R28 ;  /* 0x0000a91c01007387 */ /* 0x0003e80000100000 */
[----:B------:R4:W-:Y:S04]  /*3370*/  STL.U8 [R1+0xab], R10 ;  /* 0x0000ab0a01007387 */ /* 0x0009e80000100000 */
[----:B------:R2:W-:Y:S04]  /*3380*/  STL.U8 [R1+0xaa], R8 ;  /* 0x0000aa0801007387 */ /* 0x0005e80000100000 */
[----:B0-----:R-:W5:Y:S04]  /*3390*/  LDG.E.U8 R26, desc[UR4][R20.64+0x12] ;  /* 0x00001204141a7981 */ /* 0x001f68000c1e1100 */
[----:B-1----:R-:W5:Y:S04]  /*33a0*/  LDG.E.U8 R28, desc[UR4][R20.64+0x13] ;  /* 0x00001304141c7981 */ /* 0x002f68000c1e1100 */
[----:B----4-:R-:W4:Y:S04]  /*33b0*/  LDG.E.U8 R10, desc[UR4][R6.64+0x2] ;  /* 0x00000204060a7981 */ /* 0x010f28000c1e1100 */
[----:B------:R-:W-:Y:S04]  /*33c0*/  STL.U8 [R1+0xad], R4 ;  /* 0x0000ad0401007387 */ /* 0x000fe80000100000 */
[----:B------:R0:W-:Y:S04]  /*33d0*/  STL.U8 [R1+0xae], R5 ;  /* 0x0000ae0501007387 */ /* 0x0001e80000100000 */
[----:B--2---:R-:W2:Y:S04]  /*33e0*/  LDG.E.U8 R8, desc[UR4][R6.64+0x1] ;  /* 0x0000010406087981 */ /* 0x004ea8000c1e1100 */
[----:B------:R1:W-:Y:S04]  /*33f0*/  STL.U8 [R1+0xb0], R13 ;  /* 0x0000b00d01007387 */ /* 0x0003e80000100000 */
[----:B0-----:R-:W2:Y:S04]  /*3400*/  LDG.E.64 R4, desc[UR4][R2.64+0x50] ;  /* 0x0000500402047981 */ /* 0x001ea8000c1e1b00 */
[----:B------:R0:W-:Y:S04]  /*3410*/  STL.U8 [R1+0xb4], R15 ;  /* 0x0000b40f01007387 */ /* 0x0001e80000100000 */
[----:B-1----:R-:W2:Y:S04]  /*3420*/  LDG.E.U8 R13, desc[UR4][R6.64+0x6] ;  /* 0x00000604060d7981 */ /* 0x002ea8000c1e1100 */
[----:B------:R1:W-:Y:S04]  /*3430*/  STL.U8 [R1+0xa6], R19 ;  /* 0x0000a61301007387 */ /* 0x0003e80000100000 */
[----:B0-----:R-:W2:Y:S04]  /*3440*/  LDG.E.U8 R15, desc[UR4][R6.64+0x8] ;  /* 0x00000804060f7981 */ /* 0x001ea8000c1e1100 */
[----:B---3--:R-:W-:Y:S04]  /*3450*/  STL.U8 [R1+0xac], R29 ;  /* 0x0000ac1d01007387 */ /* 0x008fe80000100000 */
[----:B-----5:R-:W-:Y:S04]  /*3460*/  STL.U8 [R1+0xaf], R17 ;  /* 0x0000af1101007387 */ /* 0x020fe80000100000 */
[----:B------:R0:W-:Y:S04]  /*3470*/  STL.U8 [R1+0xb1], R27 ;  /* 0x0000b11b01007387 */ /* 0x0001e80000100000 */
[----:B------:R3:W-:Y:S04]  /*3480*/  STL.U8 [R1+0xb2], R22 ;  /* 0x0000b21601007387 */ /* 0x0007e80000100000 */
[----:B------:R5:W-:Y:S04]  /*3490*/  STL.U8 [R1+0xb3], R24 ;  /* 0x0000b31801007387 */ /* 0x000be80000100000 */
[----:B------:R-:W-:Y:S04]  /*34a0*/  STL.U8 [R1+0xb5], R18 ;  /* 0x0000b51201007387 */ /* 0x000fe80000100000 */
[----:B------:R5:W-:Y:S04]  /*34b0*/  STL.U8 [R1+0xb6], R0 ;  /* 0x0000b60001007387 */ /* 0x000be80000100000 */
[----:B------:R-:W-:Y:S04]  /*34c0*/  STL.U8 [R1+0xb7], R14 ;  /* 0x0000b70e01007387 */ /* 0x000fe80000100000 */
[----:B------:R5:W-:Y:S04]  /*34d0*/  STL.U8 [R1+0xb8], R16 ;  /* 0x0000b81001007387 */ /* 0x000be80000100000 */
[----:B------:R5:W-:Y:S04]  /*34e0*/  STL.U8 [R1+0xb9], R12 ;  /* 0x0000b90c01007387 */ /* 0x000be80000100000 */
[----:B-1----:R-:W2:Y:S04]  /*34f0*/  LDG.E.U8 R19, desc[UR4][R6.64+0x3] ;  /* 0x0000030406137981 */ /* 0x002ea8000c1e1100 */
[----:B------:R-:W2:Y:S04]  /*3500*/  LDG.E.U8 R21, desc[UR4][R6.64+0x4] ;  /* 0x0000040406157981 */ /* 0x000ea8000c1e1100 */
[----:B0-----:R-:W2:Y:S04]  /*3510*/  LDG.E.U8 R27, desc[UR4][R6.64+0x5] ;  /* 0x00000504061b7981 */ /* 0x001ea8000c1e1100 */
[----:B------:R-:W2:Y:S04]  /*3520*/  LDG.E.U8 R29, desc[UR4][R6.64+0x7] ;  /* 0x00000704061d7981 */ /* 0x000ea8000c1e1100 */
[----:B------:R-:W2:Y:S04]  /*3530*/  LDG.E.U8 R17, desc[UR4][R6.64+0x9] ;  /* 0x0000090406117981 */ /* 0x000ea8000c1e1100 */
[----:B---3--:R-:W3:Y:S04]  /*3540*/  LDG.E.U8 R22, desc[UR4][R6.64+0xa] ;  /* 0x00000a0406167981 */ /* 0x008ee8000c1e1100 */
[----:B-----5:R-:W5:Y:S04]  /*3550*/  LDG.E.U8 R24, desc[UR4][R6.64+0xb] ;  /* 0x00000b0406187981 */ /* 0x020f68000c1e1100 */
[----:B------:R-:W5:Y:S04]  /*3560*/  LDG.E.U8 R0, desc[UR4][R6.64+0xc] ;  /* 0x00000c0406007981 */ /* 0x000f68000c1e1100 */
[----:B------:R-:W5:Y:S04]  /*3570*/  LDG.E.U8 R20, desc[UR4][R6.64+0xd] ;  /* 0x00000d0406147981 */ /* 0x000f68000c1e1100 */
[----:B------:R-:W5:Y:S04]  /*3580*/  LDG.E.U8 R18, desc[UR4][R6.64+0x10] ;  /* 0x0000100406127981 */ /* 0x000f68000c1e1100 */
[----:B------:R-:W5:Y:S04]  /*3590*/  LDG.E.U8 R16, desc[UR4][R6.64+0x11] ;  /* 0x0000110406107981 */ /* 0x000f68000c1e1100 */
[----:B------:R-:W5:Y:S04]  /*35a0*/  LDG.E.U8 R14, desc[UR4][R6.64+0x12] ;  /* 0x00001204060e7981 */ /* 0x000f68000c1e1100 */
[----:B------:R-:W5:Y:S04]  /*35b0*/  LDG.E.U8 R12, desc[UR4][R6.64+0x13] ;  /* 0x00001304060c7981 */ /* 0x000f68000c1e1100 */
[----:B------:R-:W-:Y:S04]  /*35c0*/  STL.U8 [R1+0xbc], R9 ;  /* 0x0000bc0901007387 */ /* 0x000fe80000100000 */
[----:B------:R-:W-:Y:S04]  /*35d0*/  STL.U8 [R1+0xbd], R11 ;  /* 0x0000bd0b01007387 */ /* 0x000fe80000100000 */
[----:B------:R0:W-:Y:S04]  /*35e0*/  STL.U8 [R1+0xba], R26 ;  /* 0x0000ba1a01007387 */ /* 0x0001e80000100000 */
[----:B------:R-:W-:Y:S04]  /*35f0*/  STL.U8 [R1+0xbb], R28 ;  /* 0x0000bb1c01007387 */ /* 0x000fe80000100000 */
[----:B----4-:R1:W-:Y:S04]  /*3600*/  STL.U8 [R1+0xbf], R10 ;  /* 0x0000bf0a01007387 */ /* 0x0103e80000100000 */
[----:B0-----:R-:W4:Y:S04]  /*3610*/  LDG.E.U8 R26, desc[UR4][R6.64+0x14] ;  /* 0x00001404061a7981 */ /* 0x001f28000c1e1100 */
[----:B-1----:R-:W4:Y:S04]  /*3620*/  LDG.E.U8 R10, desc[UR4][R6.64+0xf] ;  /* 0x00000f04060a7981 */ /* 0x002f28000c1e1100 */
[----:B--2---:R0:W-:Y:S04]  /*3630*/  STL.U8 [R1+0xbe], R8 ;  /* 0x0000be0801007387 */ /* 0x0041e80000100000 */
[----:B------:R-:W2:Y:S04]  /*3640*/  LDG.E.U8 R28, desc[UR4][R4.64] ;  /* 0x00000004041c7981 */ /* 0x000ea8000c1e1100 */
[----:B0-----:R-:W2:Y:S04]  /*3650*/  LDG.E.U8 R8, desc[UR4][R6.64+0xe] ;  /* 0x00000e0406087981 */ /* 0x001ea8000c1e1100 */
[----:B------:R0:W-:Y:S04]  /*3660*/  STL.U8 [R1+0xc3], R13 ;  /* 0x0000c30d01007387 */ /* 0x0001e80000100000 */
[----:B------:R-:W2:Y:S04]  /*3670*/  LDG.E.U8 R9, desc[UR4][R4.64+0x1] ;  /* 0x0000010404097981 */ /* 0x000ea8000c1e1100 */
[----:B------:R-:W2:Y:S04]  /*3680*/  LDG.E.64 R6, desc[UR4][R2.64+0x58] ;  /* 0x0000580402067981 */ /* 0x000ea8000c1e1b00 */
[----:B0-----:R-:W2:Y:S04]  /*3690*/  LDG.E.U8 R13, desc[UR4][R4.64+0x3] ;  /* 0x00000304040d7981 */ /* 0x001ea8000c1e1100 */
[----:B------:R0:W-:Y:S04]  /*36a0*/  STL.U8 [R1+0xc5], R15 ;  /* 0x0000c50f01007387 */ /* 0x0001e80000100000 */
[----:B------:R-:W2:Y:S04]  /*36b0*/  LDG.E.U8 R11, desc[UR4][R4.64+0x2] ;  /* 0x00000204040b7981 */ /* 0x000ea8000c1e1100 */
[----:B0-----:R-:W2:Y:S04]  /*36c0*/  LDG.E.U8 R15, desc[UR4][R4.64+0x4] ;  /* 0x00000404040f7981 */ /* 0x001ea8000c1e1100 */
[----:B------:R-:W-:Y:S04]  /*36d0*/  STL.U8 [R1+0xc0], R19 ;  /* 0x0000c01301007387 */ /* 0x000fe80000100000 */
[----:B------:R-:W-:Y:S04]  /*36e0*/  STL.U8 [R1+0xc1], R21 ;  /* 0x0000c11501007387 */ /* 0x000fe80000100000 */
[----:B------:R-:W-:Y:S04]  /*36f0*/  STL.U8 [R1+0xc2], R27 ;  /* 0x0000c21b01007387 */ /* 0x000fe80000100000 */
[----:B------:R-:W-:Y:S04]  /*3700*/  STL.U8 [R1+0xc4], R29 ;  /* 0x0000c41d01007387 */ /* 0x000fe80000100000 */
[----:B------:R0:W-:Y:S04]  /*3710*/  STL.U8 [R1+0xc6], R17 ;  /* 0x0000c61101007387 */ /* 0x0001e80000100000 */
[----:B---3--:R-:W-:Y:S04]  /*3720*/  STL.U8 [R1+0xc7], R22 ;  /* 0x0000c71601007387 */ /* 0x008fe80000100000 */
[----:B-----5:R-:W-:Y:S04]  /*3730*/  STL.U8 [R1+0xc8], R24 ;  /* 0x0000c81801007387 */ /* 0x020fe80000100000 */
[----:B------:R1:W-:Y:S04]  /*3740*/  STL.U8 [R1+0xc9], R0 ;  /* 0x0000c90001007387 */ /* 0x0003e80000100000 */
[----:B------:R3:W-:Y:S04]  /*3750*/  STL.U8 [R1+0xca], R20 ;  /* 0x0000ca1401007387 */ /* 0x0007e80000100000 */
[----:B------:R5:W-:Y:S04]  /*3760*/  STL.U8 [R1+0xcd], R18 ;  /* 0x0000cd1201007387 */ /* 0x000be80000100000 */
[----:B------:R5:W-:Y:S04]  /*3770*/  STL.U8 [R1+0xce], R16 ;  /* 0x0000ce1001007387 */ /* 0x000be80000100000 */
[----:B------:R5:W-:Y:S04]  /*3780*/  STL.U8 [R1+0xcf], R14 ;  /* 0x0000cf0e01007387 */ /* 0x000be80000100000 */
[----:B------:R5:W-:Y:S04]  /*3790*/  STL.U8 [R1+0xd0], R12 ;  /* 0x0000d00c01007387 */ /* 0x000be80000100000 */
[----:B0-----:R-:W2:Y:S04]  /*37a0*/  LDG.E.U8 R17, desc[UR4][R4.64+0x5] ;  /* 0x0000050404117981 */ /* 0x001ea8000c1e1100 */
[----:B------:R-:W2:Y:S04]  /*37b0*/  LDG.E.U8 R19, desc[UR4][R4.64+0x6] ;  /* 0x0000060404137981 */ /* 0x000ea8000c1e1100 */
[----:B------:R-:W2:Y:S04]  /*37c0*/  LDG.E.U8 R27, desc[UR4][R4.64+0x7] ;  /* 0x00000704041b7981 */ /* 0x000ea8000c1e1100 */
[----:B------:R-:W2:Y:S04]  /*37d0*/  LDG.E.U8 R21, desc[UR4][R4.64+0x8] ;  /* 0x0000080404157981 */ /* 0x000ea8000c1e1100 */
[----:B-1----:R-:W2:Y:S04]  /*37e0*/  LDG.E.U8 R0, desc[UR4][R4.64+0x9] ;  /* 0x0000090404007981 */ /* 0x002ea8000c1e1100 */
[----:B------:R-:W2:Y:S04]  /*37f0*/  LDG.E.U8 R29, desc[UR4][R4.64+0xa] ;  /* 0x00000a04041d7981 */ /* 0x000ea8000c1e1100 */
[----:B------:R-:W2:Y:S04]  /*3800*/  LDG.E.U8 R22, desc[UR4][R4.64+0xb] ;  /* 0x00000b0404167981 */ /* 0x000ea8000c1e1100 */
[----:B---3--:R-:W3:Y:S04]  /*3810*/  LDG.E.U8 R20, desc[UR4][R4.64+0xc] ;  /* 0x00000c0404147981 */ /* 0x008ee8000c1e1100 */
[----:B------:R-:W3:Y:S04]  /*3820*/  LDG.E.U8 R24, desc[UR4][R4.64+0xe] ;  /* 0x00000e0404187981 */ /* 0x000ee8000c1e1100 */
[----:B-----5:R-:W5:Y:S04]  /*3830*/  LDG.E.U8 R18, desc[UR4][R4.64+0xf] ;  /* 0x00000f0404127981 */ /* 0x020f68000c1e1100 */
[----:B------:R-:W5:Y:S04]  /*3840*/  LDG.E.U8 R16, desc[UR4][R4.64+0x10] ;  /* 0x0000100404107981 */ /* 0x000f68000c1e1100 */
[----:B------:R-:W5:Y:S04]  /*3850*/  LDG.E.U8 R14, desc[UR4][R4.64+0x11] ;  /* 0x00001104040e7981 */ /* 0x000f68000c1e1100 */
[----:B------:R-:W5:Y:S04]  /*3860*/  LDG.E.U8 R12, desc[UR4][R4.64+0x12] ;  /* 0x00001204040c7981 */ /* 0x000f68000c1e1100 */
[----:B----4-:R0:W-:Y:S04]  /*3870*/  STL.U8 [R1+0xd1], R26 ;  /* 0x0000d11a01007387 */ /* 0x0101e80000100000 */
[----:B------:R1:W-:Y:S04]  /*3880*/  STL.U8 [R1+0xcc], R10 ;  /* 0x0000cc0a01007387 */ /* 0x0003e80000100000 */
[----:B0-----:R-:W4:Y:S04]  /*3890*/  LDG.E.U8 R26, desc[UR4][R4.64+0xd] ;  /* 0x00000d04041a7981 */ /* 0x001f28000c1e1100 */
[----:B--2---:R0:W-:Y:S04]  /*38a0*/  STL.U8 [R1+0xd2], R28 ;  /* 0x0000d21c01007387 */ /* 0x0041e80000100000 */
[----:B-1----:R-:W2:Y:S04]  /*38b0*/  LDG.E.U8 R10, desc[UR4][R4.64+0x13] ;  /* 0x00001304040a7981 */ /* 0x002ea8000c1e1100 */
[----:B------:R-:W-:Y:S04]  /*38c0*/  STL.U8 [R1+0xcb], R8 ;  /* 0x0000cb0801007387 */ /* 0x000fe80000100000 */
[----:B0-----:R-:W2:Y:S04]  /*38d0*/  LDG.E.U8 R28, desc[UR4][R4.64+0x14] ;  /* 0x00001404041c7981 */ /* 0x001ea8000c1e1100 */
[----:B------:R-:W-:Y:S04]  /*38e0*/  STL.U8 [R1+0xd3], R9 ;  /* 0x0000d30901007387 */ /* 0x000fe80000100000 */
[----:B------:R0:W-:Y:S04]  /*38f0*/  STL.U8 [R1+0xd5], R13 ;  /* 0x0000d50d01007387 */ /* 0x0001e80000100000 */
[----:B------:R-:W2:Y:S04]  /*3900*/  LDG.E.U8 R4, desc[UR4][R6.64] ;  /* 0x0000000406047981 */ /* 0x000ea8000c1e1100 */
[----:B------:R1:W-:Y:S04]  /*3910*/  STL.U8 [R1+0xd4], R11 ;  /* 0x0000d40b01007387 */ /* 0x0003e80000100000 */
[----:B0-----:R-:W2:Y:S04]  /*3920*/  LDG.E.U8 R13, desc[UR4][R6.64+0x1] ;  /* 0x00000104060d7981 */ /* 0x001ea8000c1e1100 */
[----:B------:R0:W-:Y:S04]  /*3930*/  STL.U8 [R1+0xd6], R15 ;  /* 0x0000d60f01007387 */ /* 0x0001e80000100000 */
[----:B------:R-:W2:Y:S04]  /*3940*/  LDG.E.64 R8, desc[UR4][R2.64+0x60] ;  /* 0x0000600402087981 */ /* 0x000ea8000c1e1b00 */
[----:B-1----:R-:W2:Y:S04]  /*3950*/  LDG.E.U8 R11, desc[UR4][R6.64+0x2] ;  /* 0x00000204060b7981 */ /* 0x002ea8000c1e1100 */
[----:B0-----:R-:W2:Y:S04]  /*3960*/  LDG.E.U8 R15, desc[UR4][R6.64+0x3] ;  /* 0x00000304060f7981 */ /* 0x001ea8000c1e1100 */
[----:B------:R-:W2:Y:S04]  /*3970*/  LDG.E.U8 R5, desc[UR4][R6.64+0x6] ;  /* 0x0000060406057981 */ /* 0x000ea8000c1e1100 */
[----:B------:R0:W-:Y:S04]  /*3980*/  STL.U8 [R1+0xd7], R17 ;  /* 0x0000d71101007387 */ /* 0x0001e80000100000 */
[----:B------:R1:W-:Y:S04]  /*3990*/  STL.U8 [R1+0xd8], R19 ;  /* 0x0000d81301007387 */ /* 0x0003e80000100000 */
[----:B------:R-:W-:Y:S04]  /*39a0*/  STL.U8 [R1+0xd9], R27 ;  /* 0x0000d91b01007387 */ /* 0x000fe80000100000 */
[----:B------:R-:W-:Y:S04]  /*39b0*/  STL.U8 [R1+0xda], R21 ;  /* 0x0000da1501007387 */ /* 0x000fe80000100000 */
[----:B------:R1:W-:Y:S04]  /*39c0*/  STL.U8 [R1+0xdb], R0 ;  /* 0x0000db0001007387 */ /* 0x0003e80000100000 */
[----:B------:R-:W-:Y:S04]  /*39d0*/  STL.U8 [R1+0xdc], R29 ;  /* 0x0000dc1d01007387 */ /* 0x000fe80000100000 */
[----:B------:R1:W-:Y:S04]  /*39e0*/  STL.U8 [R1+0xdd], R22 ;  /* 0x0000dd1601007387 */ /* 0x0003e80000100000 */
[----:B---3--:R3:W-:Y:S04]  /*39f0*/  STL.U8 [R1+0xde], R20 ;  /* 0x0000de1401007387 */ /* 0x0087e80000100000 */
[----:B------:R3:W-:Y:S04]  /*3a00*/  STL.U8 [R1+0xe0], R24 ;  /* 0x0000e01801007387 */ /* 0x0007e80000100000 */
[----:B-----5:R5:W-:Y:S04]  /*3a10*/  STL.U8 [R1+0xe1], R18 ;  /* 0x0000e11201007387 */ /* 0x020be80000100000 */
[----:B------:R5:W-:Y:S04]  /*3a20*/  STL.U8 [R1+0xe2], R16 ;  /* 0x0000e21001007387 */ /* 0x000be80000100000 */
[----:B------:R5:W-:Y:S04]  /*3a30*/  STL.U8 [R1+0xe3], R14 ;  /* 0x0000e30e01007387 */ /* 0x000be80000100000 */
[----:B------:R5:W-:Y:S04]  /*3a40*/  STL.U8 [R1+0xe4], R12 ;  /* 0x0000e40c01007387 */ /* 0x000be80000100000 */
[----:B0-----:R-:W2:Y:S04]  /*3a50*/  LDG.E.U8 R17, desc[UR4][R6.64+0x4] ;  /* 0x0000040406117981 */ /* 0x001ea8000c1e1100 */
[----:B-1----:R-:W2:Y:S04]  /*3a60*/  LDG.E.U8 R19, desc[UR4][R6.64+0x5] ;  /* 0x0000050406137981 */ /* 0x002ea8000c1e1100 */
[----:B------:R-:W2:Y:S04]  /*3a70*/  LDG.E.U8 R0, desc[UR4][R6.64+0x7] ;  /* 0x0000070406007981 */ /* 0x000ea8000c1e1100 */
[----:B------:R-:W2:Y:S04]  /*3a80*/  LDG.E.U8 R22, desc[UR4][R6.64+0x8] ;  /* 0x0000080406167981 */ /* 0x000ea8000c1e1100 */
[----:B---3--:R-:W3:Y:S04]  /*3a90*/  LDG.E.U8 R20, desc[UR4][R6.64+0x9] ;  /* 0x0000090406147981 */ /* 0x008ee8000c1e1100 */
[----:B------:R-:W3:Y:S04]  /*3aa0*/  LDG.E.U8 R29, desc[UR4][R6.64+0xa] ;  /* 0x00000a04061d7981 */ /* 0x000ee8000c1e1100 */
[----:B------:R-:W3:Y:S04]  /*3ab0*/  LDG.E.U8 R27, desc[UR4][R6.64+0xb] ;  /* 0x00000b04061b7981 */ /* 0x000ee8000c1e1100 */
[----:B------:R-:W3:Y:S04]  /*3ac0*/  LDG.E.U8 R21, desc[UR4][R6.64+0xc] ;  /* 0x00000c0406157981 */ /* 0x000ee8000c1e1100 */
[----:B------:R-:W3:Y:S04]  /*3ad0*/  LDG.E.U8 R24, desc[UR4][R6.64+0xe] ;  /* 0x00000e0406187981 */ /* 0x000ee8000c1e1100 */
[----:B-----5:R-:W5:Y:S04]  /*3ae0*/  LDG.E.U8 R18, desc[UR4][R6.64+0xf] ;  /* 0x00000f0406127981 */ /* 0x020f68000c1e1100 */
[----:B------:R-:W5:Y:S04]  /*3af0*/  LDG.E.U8 R16, desc[UR4][R6.64+0x10] ;  /* 0x0000100406107981 */ /* 0x000f68000c1e1100 */
[----:B------:R-:W5:Y:S04]  /*3b00*/  LDG.E.U8 R14, desc[UR4][R6.64+0x11] ;  /* 0x00001104060e7981 */ /* 0x000f68000c1e1100 */
[----:B------:R-:W5:Y:S04]  /*3b10*/  LDG.E.U8 R12, desc[UR4][R6.64+0x12] ;  /* 0x00001204060c7981 */ /* 0x000f68000c1e1100 */
[----:B----4-:R0:W-:Y:S04]  /*3b20*/  STL.U8 [R1+0xdf], R26 ;  /* 0x0000df1a01007387 */ /* 0x0101e80000100000 */
[----:B0-----:R-:W4:Y:S04]  /*3b30*/  LDG.E.U8 R26, desc[UR4][R6.64+0xd] ;  /* 0x00000d04061a7981 */ /* 0x001f28000c1e1100 */
[----:B--2---:R-:W-:Y:S04]  /*3b40*/  STL.U8 [R1+0xe5], R10 ;  /* 0x0000e50a01007387 */ /* 0x004fe80000100000 */
[----:B------:R0:W-:Y:S04]  /*3b50*/  STL.U8 [R1+0xe6], R28 ;  /* 0x0000e61c01007387 */ /* 0x0001e80000100000 */
[----:B0-----:R-:W2:Y:S04]  /*3b60*/  LDG.E.U8 R28, desc[UR4][R6.64+0x14] ;  /* 0x00001404061c7981 */ /* 0x001ea8000c1e1100 */
[----:B------:R0:W-:Y:S04]  /*3b70*/  STL.U8 [R1+0xe7], R4 ;  /* 0x0000e70401007387 */ /* 0x0001e80000100000 */
[----:B------:R1:W-:Y:S04]  /*3b80*/  STL.U8 [R1+0xe8], R13 ;  /* 0x0000e80d01007387 */ /* 0x0003e80000100000 */
[----:B0-----:R-:W2:Y:S04]  /*3b90*/  LDG.E.U8 R4, desc[UR4][R6.64+0x13] ;  /* 0x0000130406047981 */ /* 0x001ea8000c1e1100 */
[----:B-1----:R-:W2:Y:S04]  /*3ba0*/  LDG.E.U8 R13, desc[UR4][R8.64+0x2] ;  /* 0x00000204080d7981 */ /* 0x002ea8000c1e1100 */
[----:B------:R-:W2:Y:S04]  /*3bb0*/  LDG.E.U8 R6, desc[UR4][R8.64] ;  /* 0x0000000408067981 */ /* 0x000ea8000c1e1100 */
[----:B------:R0:W-:Y:S04]  /*3bc0*/  STL.U8 [R1+0xea], R15 ;  /* 0x0000ea0f01007387 */ /* 0x0001e80000100000 */
[----:B------:R1:W-:Y:S04]  /*3bd0*/  STL.U8 [R1+0xe9], R11 ;  /* 0x0000e90b01007387 */ /* 0x0003e80000100000 */
[----:B------:R-:W2:Y:S04]  /*3be0*/  LDG.E.U8 R7, desc[UR4][R8.64+0x4] ;  /* 0x0000040408077981 */ /* 0x000ea8000c1e1100 */
[----:B0-----:R-:W2:Y:S04]  /*3bf0*/  LDG.E.U8 R15, desc[UR4][R8.64+0x1] ;  /* 0x00000104080f7981 */ /* 0x001ea8000c1e1100 */
[----:B-1----:R-:W2:Y:S04]  /*3c00*/  LDG.E.64 R10, desc[UR4][R2.64+0x68] ;  /* 0x00006804020a7981 */ /* 0x002ea8000c1e1b00 */
[----:B------:R-:W-:Y:S04]  /*3c10*/  STL.U8 [R1+0xed], R5 ;  /* 0x0000ed0501007387 */ /* 0x000fe80000100000 */
[----:B------:R-:W-:Y:S04]  /*3c20*/  STL.U8 [R1+0xeb], R17 ;  /* 0x0000eb1101007387 */ /* 0x000fe80000100000 */
[----:B------:R-:W-:Y:S04]  /*3c30*/  STL.U8 [R1+0xec], R19 ;  /* 0x0000ec1301007387 */ /* 0x000fe80000100000 */
[----:B------:R0:W-:Y:S04]  /*3c40*/  STL.U8 [R1+0xee], R0 ;  /* 0x0000ee0001007387 */ /* 0x0001e80000100000 */
[----:B------:R-:W-:Y:S04]  /*3c50*/  STL.U8 [R1+0xef], R22 ;  /* 0x0000ef1601007387 */ /* 0x000fe80000100000 */
[----:B---3--:R1:W-:Y:S04]  /*3c60*/  STL.U8 [R1+0xf0], R20 ;  /* 0x0000f01401007387 */ /* 0x0083e80000100000 */
[----:B------:R3:W-:Y:S04]  /*3c70*/  STL.U8 [R1+0xf1], R29 ;  /* 0x0000f11d01007387 */ /* 0x0007e80000100000 */
[----:B------:R3:W-:Y:S04]  /*3c80*/  STL.U8 [R1+0xf2], R27 ;  /* 0x0000f21b01007387 */ /* 0x0007e80000100000 */
[----:B------:R3:W-:Y:S04]  /*3c90*/  STL.U8 [R1+0xf3], R21 ;  /* 0x0000f31501007387 */ /* 0x0007e80000100000 */
[----:B------:R3:W-:Y:S04]  /*3ca0*/  STL.U8 [R1+0xf5], R24 ;  /* 0x0000f51801007387 */ /* 0x0007e80000100000 */
[----:B-----5:R5:W-:Y:S04]  /*3cb0*/  STL.U8 [R1+0xf6], R18 ;  /* 0x0000f61201007387 */ /* 0x020be80000100000 */
[----:B------:R5:W-:Y:S04]  /*3cc0*/  STL.U8 [R1+0xf7], R16 ;  /* 0x0000f71001007387 */ /* 0x000be80000100000 */
[----:B------:R5:W-:Y:S04]  /*3cd0*/  STL.U8 [R1+0xf8], R14 ;  /* 0x0000f80e01007387 */ /* 0x000be80000100000 */
[----:B------:R5:W-:Y:S04]  /*3ce0*/  STL.U8 [R1+0xf9], R12 ;  /* 0x0000f90c01007387 */ /* 0x000be80000100000 */
[----:B0-----:R-:W2:Y:S04]  /*3cf0*/  LDG.E.U8 R0, desc[UR4][R8.64+0x3] ;  /* 0x0000030408007981 */ /* 0x001ea8000c1e1100 */
[----:B-1----:R-:W2:Y:S04]  /*3d00*/  LDG.E.U8 R20, desc[UR4][R8.64+0x5] ;  /* 0x0000050408147981 */ /* 0x002ea8000c1e1100 */
[----:B---3--:R-:W3:Y:S04]  /*3d10*/  LDG.E.U8 R29, desc[UR4][R8.64+0x7] ;  /* 0x00000704081d7981 */ /* 0x008ee8000c1e1100 */
[----:B------:R-:W3:Y:S04]  /*3d20*/  LDG.E.U8 R27, desc[UR4][R8.64+0x8] ;  /* 0x00000804081b7981 */ /* 0x000ee8000c1e1100 */
[----:B------:R-:W3:Y:S04]  /*3d30*/  LDG.E.U8 R21, desc[UR4][R8.64+0x9] ;  /* 0x0000090408157981 */ /* 0x000ee8000c1e1100 */
        /* <DEDUP_REMOVED lines=10> */
[----:B--2---:R0:W-:Y:S04]  /*3de0*/  STL.U8 [R1+0xfb], R28 ;  /* 0x0000fb1c01007387 */ /* 0x0041e80000100000 */
[----:B0-----:R-:W2:Y:S04]  /*3df0*/  LDG.E.U8 R28, desc[UR4][R8.64+0x6] ;  /* 0x00000604081c7981 */ /* 0x001ea8000c1e1100 */
[----:B------:R0:W-:Y:S04]  /*3e00*/  STL.U8 [R1+0xfa], R4 ;  /* 0x0000fa0401007387 */ /* 0x0001e80000100000 */
[----:B------:R1:W-:Y:S04]  /*3e10*/  STL.U8 [R1+0xfe], R13 ;  /* 0x0000fe0d01007387 */ /* 0x0003e80000100000 */
[----:B------:R1:W-:Y:S04]  /*3e20*/  STL.U8 [R1+0xfc], R6 ;  /* 0x0000fc0601007387 */ /* 0x0003e80000100000 */
[----:B0-----:R-:W2:Y:S04]  /*3e30*/  LDG.E.64 R4, desc[UR4][R2.64+0x70] ;  /* 0x0000700402047981 */ /* 0x001ea8000c1e1b00 */
[----:B-1----:R-:W2:Y:S04]  /*3e40*/  LDG.E.U8 R13, desc[UR4][R8.64+0x14] ;  /* 0x00001404080d7981 */ /* 0x002ea8000c1e1100 */
[----:B------:R-:W2:Y:S04]  /*3e50*/  LDG.E.U8 R6, desc[UR4][R8.64+0x13] ;  /* 0x0000130408067981 */ /* 0x000ea8000c1e1100 */
[----:B------:R0:W-:Y:S04]  /*3e60*/  STL.U8 [R1+0xfd], R15 ;  /* 0x0000fd0f01007387 */ /* 0x0001e80000100000 */
[----:B------:R-:W2:Y:S04]  /*3e70*/  LDG.E.U8 R8, desc[UR4][R10.64+0x1] ;  /* 0x000001040a087981 */ /* 0x000ea8000c1e1100 */
[----:B0-----:R-:W2:Y:S04]  /*3e80*/  LDG.E.U8 R15, desc[UR4][R10.64] ;  /* 0x000000040a0f7981 */ /* 0x001ea8000c1e1100 */
[----:B------:R0:W-:Y:S04]  /*3e90*/  STL.U8 [R1+0x100], R7 ;  /* 0x0001000701007387 */ /* 0x0001e80000100000 */
[----:B------:R-:W2:Y:S04]  /*3ea0*/  LDG.E.U8 R9, desc[UR4][R10.64+0xf] ;  /* 0x00000f040a097981 */ /* 0x000ea8000c1e1100 */
[----:B0-----:R-:W2:Y:S04]  /*3eb0*/  LDG.E.U8 R7, desc[UR4][R10.64+0xe] ;  /* 0x00000e040a077981 */ /* 0x001ea8000c1e1100 */
[----:B------:R0:W-:Y:S04]  /*3ec0*/  STL.U8 [R1+0xff], R0 ;  /* 0x0000ff0001007387 */ /* 0x0001e80000100000 */
[----:B------:R1:W-:Y:S04]  /*3ed0*/  STL.U8 [R1+0x101], R20 ;  /* 0x0001011401007387 */ /* 0x0003e80000100000 */
[----:B0-----:R-:W2:Y:S04]  /*3ee0*/  LDG.E.U8 R0, desc[UR4][R10.64+0x2] ;  /* 0x000002040a007981 */ /* 0x001ea8000c1e1100 */
[----:B---3--:R-:W-:Y:S04]  /*3ef0*/  STL.U8 [R1+0x104], R27 ;  /* 0x0001041b01007387 */ /* 0x008fe80000100000 */
[----:B------:R-:W-:Y:S04]  /*3f00*/  STL.U8 [R1+0x105], R21 ;  /* 0x0001051501007387 */ /* 0x000fe80000100000 */
[----:B------:R-:W-:Y:S04]  /*3f10*/  STL.U8 [R1+0x106], R19 ;  /* 0x0001061301007387 */ /* 0x000fe80000100000 */
[----:B------:R-:W-:Y:S04]  /*3f20*/  STL.U8 [R1+0x107], R17 ;  /* 0x0001071101007387 */ /* 0x000fe80000100000 */
[----:B------:R-:W-:Y:S04]  /*3f30*/  STL.U8 [R1+0x109], R24 ;  /* 0x0001091801007387 */ /* 0x000fe80000100000 */
[----:B------:R0:W-:Y:S04]  /*3f40*/  STL.U8 [R1+0x10a], R22 ;  /* 0x00010a1601007387 */ /* 0x0001e80000100000 */
[----:B-----5:R-:W-:Y:S04]  /*3f50*/  STL.U8 [R1+0x10b], R18 ;  /* 0x00010b1201007387 */ /* 0x020fe80000100000 */
[----:B------:R3:W-:Y:S04]  /*3f60*/  STL.U8 [R1+0x10c], R16 ;  /* 0x00010c1001007387 */ /* 0x0007e80000100000 */
[----:B------:R5:W-:Y:S04]  /*3f70*/  STL.U8 [R1+0x10d], R14 ;  /* 0x00010d0e01007387 */ /* 0x000be80000100000 */
[----:B------:R5:W-:Y:S04]  /*3f80*/  STL.U8 [R1+0x10e], R12 ;  /* 0x00010e0c01007387 */ /* 0x000be80000100000 */
[----:B-1----:R-:W2:Y:S04]  /*3f90*/  LDG.E.U8 R20, desc[UR4][R10.64+0x3] ;  /* 0x000003040a147981 */ /* 0x002ea8000c1e1100 */
[----:B0-----:R-:W2:Y:S04]  /*3fa0*/  LDG.E.U8 R22, desc[UR4][R10.64+0x4] ;  /* 0x000004040a167981 */ /* 0x001ea8000c1e1100 */
        /* <DEDUP_REMOVED lines=8> */
[----:B----4-:R0:W-:Y:S04]  /*4030*/  STL.U8 [R1+0x108], R26 ;  /* 0x0001081a01007387 */ /* 0x0101e80000100000 */
[----:B0-----:R-:W4:Y:S04]  /*4040*/  LDG.E.U8 R26, desc[UR4][R10.64+0xb] ;  /* 0x00000b040a1a7981 */ /* 0x001f28000c1e1100 */
[----:B--2---:R0:W-:Y:S04]  /*4050*/  STL.U8 [R1+0x102], R28 ;  /* 0x0001021c01007387 */ /* 0x0041e80000100000 */
[----:B0-----:R-:W2:Y:S04]  /*4060*/  LDG.E.U8 R28, desc[UR4][R10.64+0xd] ;  /* 0x00000d040a1c7981 */ /* 0x001ea8000c1e1100 */
[----:B------:R-:W2:Y:S04]  /*4070*/  LDG.E.U8 R27, desc[UR4][R4.64] ;  /* 0x00000004041b7981 */ /* 0x000ea8000c1e1100 */
[----:B------:R0:W-:Y:S04]  /*4080*/  STL.U8 [R1+0x110], R13 ;  /* 0x0001100d01007387 */ /* 0x0001e80000100000 */
[----:B------:R1:W-:Y:S04]  /*4090*/  STL.U8 [R1+0x10f], R6 ;  /* 0x00010f0601007387 */ /* 0x0003e80000100000 */
[----:B0-----:R-:W2:Y:S04]  /*40a0*/  LDG.E.U8 R13, desc[UR4][R10.64+0x10] ;  /* 0x000010040a0d7981 */ /* 0x001ea8000c1e1100 */
[----:B------:R0:W-:Y:S04]  /*40b0*/  STL.U8 [R1+0x112], R8 ;  /* 0x0001120801007387 */ /* 0x0001e80000100000 */
[----:B------:R0:W-:Y:S04]  /*40c0*/  STL.U8 [R1+0x111], R15 ;  /* 0x0001110f01007387 */ /* 0x0001e80000100000 */
[----:B-1----:R-:W2:Y:S04]  /*40d0*/  LDG.E.U8 R6, desc[UR4][R10.64+0x9] ;  /* 0x000009040a067981 */ /* 0x002ea8000c1e1100 */
[----:B0-----:R-:W2:Y:S04]  /*40e0*/  LDG.E.U8 R8, desc[UR4][R10.64+0xc] ;  /* 0x00000c040a087981 */ /* 0x001ea8000c1e1100 */
[----:B------:R-:W2:Y:S04]  /*40f0*/  LDG.E.U8 R15, desc[UR4][R10.64+0x11] ;  /* 0x000011040a0f7981 */ /* 0x000ea8000c1e1100 */
[----:B------:R0:W-:Y:S04]  /*4100*/  STL.U8 [R1+0x120], R9 ;  /* 0x0001200901007387 */ /* 0x0001e80000100000 */
[----:B------:R1:W-:Y:S04]  /*4110*/  STL.U8 [R1+0x11f], R7 ;  /* 0x00011f0701007387 */ /* 0x0003e80000100000 */
[----:B------:R-:W2:Y:S04]  /*4120*/  LDG.E.U8 R10, desc[UR4][R4.64+0x1] ;  /* 0x00000104040a7981 */ /* 0x000ea8000c1e1100 */
[----:B0-----:R-:W2:Y:S04]  /*4130*/  LDG.E.U8 R9, desc[UR4][R4.64+0xc] ;  /* 0x00000c0404097981 */ /* 0x001ea8000c1e1100 */
[----:B------:R-:W2:Y:S04]  /*4140*/  LDG.E.U8 R11, desc[UR4][R4.64+0xd] ;  /* 0x00000d04040b7981 */ /* 0x000ea8000c1e1100 */
[----:B-1----:R-:W2:Y:S04]  /*4150*/  LDG.E.U8 R7, desc[UR4][R4.64+0xb] ;  /* 0x00000b0404077981 */ /* 0x002ea8000c1e1100 */
[----:B------:R0:W-:Y:S04]  /*4160*/  STL.U8 [R1+0x113], R0 ;  /* 0x0001130001007387 */ /* 0x0001e80000100000 */
[----:B0-----:R-:W2:Y:S04]  /*4170*/  LDG.E.U8 R0, desc[UR4][R4.64+0x12] ;  /* 0x0000120404007981 */ /* 0x001ea8000c1e1100 */
[----:B------:R-:W-:Y:S04]  /*4180*/  STL.U8 [R1+0x114], R20 ;  /* 0x0001141401007387 */ /* 0x000fe80000100000 */
[----:B------:R-:W-:Y:S04]  /*4190*/  STL.U8 [R1+0x115], R22 ;  /* 0x0001151601007387 */ /* 0x000fe80000100000 */
[----:B---3--:R-:W-:Y:S04]  /*41a0*/  STL.U8 [R1+0x117], R16 ;  /* 0x0001171001007387 */ /* 0x008fe80000100000 */
[----:B-----5:R-:W-:Y:S04]  /*41b0*/  STL.U8 [R1+0x118], R14 ;  /* 0x0001180e01007387 */ /* 0x020fe80000100000 */
[----:B------:R0:W-:Y:S04]  /*41c0*/  STL.U8 [R1+0x119], R12 ;  /* 0x0001190c01007387 */ /* 0x0001e80000100000 */
[----:B------:R1:W-:Y:S04]  /*41d0*/  STL.U8 [R1+0x11b], R24 ;  /* 0x00011b1801007387 */ /* 0x0003e80000100000 */
[----:B------:R3:W-:Y:S04]  /*41e0*/  STL.U8 [R1+0x123], R17 ;  /* 0x0001231101007387 */ /* 0x0007e80000100000 */
[----:B------:R-:W-:Y:S04]  /*41f0*/  STL.U8 [R1+0x116], R18 ;  /* 0x0001161201007387 */ /* 0x000fe80000100000 */
[----:B------:R-:W-:Y:S04]  /*4200*/  STL.U8 [R1+0x124], R19 ;  /* 0x0001241301007387 */ /* 0x000fe80000100000 */
[----:B------:R-:W-:Y:S04]  /*4210*/  STL.U8 [R1+0x125], R21 ;  /* 0x0001251501007387 */ /* 0x000fe80000100000 */
[----:B0-----:R-:W5:Y:S04]  /*4220*/  LDG.E.U8 R12, desc[UR4][R4.64+0x3] ;  /* 0x00000304040c7981 */ /* 0x001f68000c1e1100 */
[----:B------:R-:W5:Y:S04]  /*4230*/  LDG.E.U8 R14, desc[UR4][R4.64+0x4] ;  /* 0x00000404040e7981 */ /* 0x000f68000c1e1100 */
[----:B------:R-:W5:Y:S04]  /*4240*/  LDG.E.U8 R16, desc[UR4][R4.64+0x5] ;  /* 0x0000050404107981 */ /* 0x000f68000c1e1100 */
[----:B------:R-:W5:Y:S04]  /*4250*/  LDG.E.U8 R20, desc[UR4][R4.64+0x6] ;  /* 0x0000060404147981 */ /* 0x000f68000c1e1100 */
[----:B----4-:R0:W-:Y:S04]  /*4260*/  STL.U8 [R1+0x11c], R26 ;  /* 0x00011c1a01007387 */ /* 0x0101e80000100000 */
[----:B------:R-:W4:Y:S04]  /*4270*/  LDG.E.U8 R22, desc[UR4][R4.64+0x7] ;  /* 0x0000070404167981 */ /* 0x000f28000c1e1100 */
[----:B-1----:R-:W4:Y:S04]  /*4280*/  LDG.E.U8 R24, desc[UR4][R4.64+0x8] ;  /* 0x0000080404187981 */ /* 0x002f28000c1e1100 */
[----:B---3--:R-:W3:Y:S04]  /*4290*/  LDG.E.U8 R17, desc[UR4][R4.64+0x10] ;  /* 0x0000100404117981 */ /* 0x008ee8000c1e1100 */
[----:B--2---:R1:W-:Y:S04]  /*42a0*/  STL.U8 [R1+0x11e], R28 ;  /* 0x00011e1c01007387 */ /* 0x0043e80000100000 */
[----:B0-----:R-:W2:Y:S04]  /*42b0*/  LDG.E.U8 R26, desc[UR4][R4.64+0x9] ;  /* 0x00000904041a7981 */ /* 0x001ea8000c1e1100 */
[----:B------:R0:W-:Y:S04]  /*42c0*/  STL.U8 [R1+0x126], R27 ;  /* 0x0001261b01007387 */ /* 0x0001e80000100000 */
[----:B-1----:R-:W2:Y:S04]  /*42d0*/  LDG.E.U8 R28, desc[UR4][R4.64+0xa] ;  /* 0x00000a04041c7981 */ /* 0x002ea8000c1e1100 */
[----:B------:R-:W2:Y:S04]  /*42e0*/  LDG.E.U8 R21, desc[UR4][R4.64+0x11] ;  /* 0x0000110404157981 */ /* 0x000ea8000c1e1100 */
[----:B------:R-:W2:Y:S04]  /*42f0*/  LDG.E.64 R18, desc[UR4][R2.64+0x78] ;  /* 0x0000780402127981 */ /* 0x000ea8000c1e1b00 */
[----:B------:R1:W-:Y:S04]  /*4300*/  STL.U8 [R1+0x121], R13 ;  /* 0x0001210d01007387 */ /* 0x0003e80000100000 */
[----:B0-----:R-:W2:Y:S04]  /*4310*/  LDG.E.U8 R27, desc[UR4][R4.64+0x14] ;  /* 0x00001404041b7981 */ /* 0x001ea8000c1e1100 */
[----:B-1----:R-:W2:Y:S04]  /*4320*/  LDG.E.U8 R13, desc[UR4][R4.64+0xe] ;  /* 0x00000e04040d7981 */ /* 0x002ea8000c1e1100 */
[----:B------:R0:W-:Y:S04]  /*4330*/  STL.U8 [R1+0x11d], R8 ;  /* 0x00011d0801007387 */ /* 0x0001e80000100000 */
[----:B------:R1:W-:Y:S04]  /*4340*/  STL.U8 [R1+0x122], R15 ;  /* 0x0001220f01007387 */ /* 0x0003e80000100000 */
[----:B------:R1:W-:Y:S04]  /*4350*/  STL.U8 [R1+0x11a], R6 ;  /* 0x00011a0601007387 */ /* 0x0003e80000100000 */
[----:B0-----:R-:W2:Y:S04]  /*4360*/  LDG.E.U8 R8, desc[UR4][R4.64+0x2] ;  /* 0x0000020404087981 */ /* 0x001ea8000c1e1100 */
[----:B-1----:R-:W2:Y:S04]  /*4370*/  LDG.E.U8 R15, desc[UR4][R4.64+0xf] ;  /* 0x00000f04040f7981 */ /* 0x002ea8000c1e1100 */
[----:B------:R-:W2:Y:S04]  /*4380*/  LDG.E.U8 R6, desc[UR4][R4.64+0x13] ;  /* 0x0000130404067981 */ /* 0x000ea8000c1e1100 */
[----:B------:R-:W-:Y:S04]  /*4390*/  STL.U8 [R1+0x103], R29 ;  /* 0x0001031d01007387 */ /* 0x000fe80000100000 */
[----:B------:R0:W-:Y:S04]  /*43a0*/  STL.U8 [R1+0x127], R10 ;  /* 0x0001270a01007387 */ /* 0x0001e80000100000 */
[----:B------:R-:W-:Y:S04]  /*43b0*/  STL.U8 [R1+0x132], R9 ;  /* 0x0001320901007387 */ /* 0x000fe80000100000 */
[----:B------:R-:W-:Y:S04]  /*43c0*/  STL.U8 [R1+0x133], R11 ;  /* 0x0001330b01007387 */ /* 0x000fe80000100000 */
[----:B------:R-:W-:Y:S04]  /*43d0*/  STL.U8 [R1+0x131], R7 ;  /* 0x0001310701007387 */ /* 0x000fe80000100000 */
[----:B------:R-:W-:Y:S04]  /*43e0*/  STL.U8 [R1+0x138], R0 ;  /* 0x0001380001007387 */ /* 0x000fe80000100000 */
[----:B-----5:R1:W-:Y:S04]  /*43f0*/  STL.U8 [R1+0x129], R12 ;  /* 0x0001290c01007387 */ /* 0x0203e80000100000 */
[----:B------:R5:W-:Y:S04]  /*4400*/  STL.U8 [R1+0x12a], R14 ;  /* 0x00012a0e01007387 */ /* 0x000be80000100000 */
[----:B------:R5:W-:Y:S04]  /*4410*/  STL.U8 [R1+0x12b], R16 ;  /* 0x00012b1001007387 */ /* 0x000be80000100000 */
[----:B------:R5:W-:Y:S04]  /*4420*/  STL.U8 [R1+0x12c], R20 ;  /* 0x00012c1401007387 */ /* 0x000be80000100000 */
[----:B----4-:R4:W-:Y:S04]  /*4430*/  STL.U8 [R1+0x12d], R22 ;  /* 0x00012d1601007387 */ /* 0x0109e80000100000 */
[----:B------:R4:W-:Y:S04]  /*4440*/  STL.U8 [R1+0x12e], R24 ;  /* 0x00012e1801007387 */ /* 0x0009e80000100000 */
[----:B---3--:R-:W-:Y:S04]  /*4450*/  STL.U8 [R1+0x136], R17 ;  /* 0x0001361101007387 */ /* 0x008fe80000100000 */
[----:B--2---:R-:W-:Y:S04]  /*4460*/  STL.U8 [R1+0x12f], R26 ;  /* 0x00012f1a01007387 */ /* 0x004fe80000100000 */
[----:B------:R-:W-:Y:S04]  /*4470*/  STL.U8 [R1+0x130], R28 ;  /* 0x0001301c01007387 */ /* 0x000fe80000100000 */
[----:B------:R-:W-:Y:S04]  /*4480*/  STL.U8 [R1+0x137], R21 ;  /* 0x0001371501007387 */ /* 0x000fe80000100000 */
[----:B0-----:R-:W2:Y:S04]  /*4490*/  LDG.E.U8 R10, desc[UR4][R18.64+0x1] ;  /* 0x00000104120a7981 */ /* 0x001ea8000c1e1100 */
[----:B-1----:R-:W3:Y:S04]  /*44a0*/  LDG.E.U8 R12, desc[UR4][R18.64+0x2] ;  /* 0x00000204120c7981 */ /* 0x002ee8000c1e1100 */
[----:B------:R-:W-:Y:S04]  /*44b0*/  STL.U8 [R1+0x13a], R27 ;  /* 0x00013a1b01007387 */ /* 0x000fe80000100000 */
[----:B-----5:R-:W5:Y:S04]  /*44c0*/  LDG.E.U8 R14, desc[UR4][R18.64+0x3] ;  /* 0x00000304120e7981 */ /* 0x020f68000c1e1100 */
[----:B------:R-:W-:Y:S04]  /*44d0*/  STL.U8 [R1+0x134], R13 ;  /* 0x0001340d01007387 */ /* 0x000fe80000100000 */
[----:B------:R-:W5:Y:S04]  /*44e0*/  LDG.E.U8 R16, desc[UR4][R18.64+0x4] ;  /* 0x0000040412107981 */ /* 0x000f68000c1e1100 */
[----:B------:R-:W5:Y:S04]  /*44f0*/  LDG.E.U8 R20, desc[UR4][R18.64+0x5] ;  /* 0x0000050412147981 */ /* 0x000f68000c1e1100 */
[----:B----4-:R-:W4:Y:S04]  /*4500*/  LDG.E.U8 R22, desc[UR4][R18.64+0x6] ;  /* 0x0000060412167981 */ /* 0x010f28000c1e1100 */
[----:B------:R0:W-:Y:S04]  /*4510*/  STL.U8 [R1+0x128], R8 ;  /* 0x0001280801007387 */ /* 0x0001e80000100000 */
[----:B------:R1:W-:Y:S04]  /*4520*/  STL.U8 [R1+0x135], R15 ;  /* 0x0001350f01007387 */ /* 0x0003e80000100000 */
[----:B------:R-:W4:Y:S04]  /*4530*/  LDG.E.U8 R24, desc[UR4][R18.64+0x7] ;  /* 0x0000070412187981 */ /* 0x000f28000c1e1100 */
[----:B0-----:R-:W4:Y:S04]  /*4540*/  LDG.E.U8 R8, desc[UR4][R18.64] ;  /* 0x0000000412087981 */ /* 0x001f28000c1e1100 */
[----:B------:R-:W4:Y:S04]  /*4550*/  LDG.E.U8 R28, desc[UR4][R18.64+0x8] ;  /* 0x00000804121c7981 */ /* 0x000f28000c1e1100 */
[----:B------:R-:W4:Y:S04]  /*4560*/  LDG.E.U8 R5, desc[UR4][R18.64+0x9] ;  /* 0x0000090412057981 */ /* 0x000f28000c1e1100 */
[----:B------:R-:W4:Y:S04]  /*4570*/  LDG.E.U8 R9, desc[UR4][R18.64+0xb] ;  /* 0x00000b0412097981 */ /* 0x000f28000c1e1100 */
[----:B------:R-:W4:Y:S04]  /*4580*/  LDG.E.U8 R11, desc[UR4][R18.64+0xc] ;  /* 0x00000c04120b7981 */ /* 0x000f28000c1e1100 */
[----:B------:R-:W4:Y:S04]  /*4590*/  LDG.E.U8 R13, desc[UR4][R18.64+0xd] ;  /* 0x00000d04120d7981 */ /* 0x000f28000c1e1100 */
[----:B-1----:R-:W4:Y:S04]  /*45a0*/  LDG.E.U8 R15, desc[UR4][R18.64+0xe] ;  /* 0x00000e04120f7981 */ /* 0x002f28000c1e1100 */
[----:B------:R-:W4:Y:S04]  /*45b0*/  LDG.E.U8 R17, desc[UR4][R18.64+0xf] ;  /* 0x00000f0412117981 */ /* 0x000f28000c1e1100 */
[----:B------:R-:W4:Y:S04]  /*45c0*/  LDG.E.U8 R29, desc[UR4][R18.64+0x11] ;  /* 0x00001104121d7981 */ /* 0x000f28000c1e1100 */
[----:B------:R-:W4:Y:S04]  /*45d0*/  LDG.E.U8 R7, desc[UR4][R18.64+0xa] ;  /* 0x00000a0412077981 */ /* 0x000f28000c1e1100 */
[----:B------:R-:W4:Y:S04]  /*45e0*/  LDG.E.U8 R21, desc[UR4][R18.64+0x10] ;  /* 0x0000100412157981 */ /* 0x000f28000c1e1100 */
[----:B------:R-:W4:Y:S04]  /*45f0*/  LDG.E.64 R26, desc[UR4][R2.64+0x80] ;  /* 0x00008004021a7981 */ /* 0x000f28000c1e1b00 */
[----:B------:R0:W-:Y:S04]  /*4600*/  STL.U8 [R1+0x139], R6 ;  /* 0x0001390601007387 */ /* 0x0001e80000100000 */
[----:B------:R-:W4:Y:S04]  /*4610*/  LDG.E.U8 R0, desc[UR4][R18.64+0x12] ;  /* 0x0000120412007981 */ /* 0x000f28000c1e1100 */
[----:B------:R-:W4:Y:S04]  /*4620*/  LDG.E.U8 R4, desc[UR4][R18.64+0x13] ;  /* 0x0000130412047981 */ /* 0x000f28000c1e1100 */
[----:B0-----:R-:W4:Y:S04]  /*4630*/  LDG.E.U8 R6, desc[UR4][R18.64+0x14] ;  /* 0x0000140412067981 */ /* 0x001f28000c1e1100 */
[----:B--2---:R-:W-:Y:S04]  /*4640*/  STL.U8 [R1+0x13c], R10 ;  /* 0x00013c0a01007387 */ /* 0x004fe80000100000 */
[----:B---3--:R-:W-:Y:S04]  /*4650*/  STL.U8 [R1+0x13d], R12 ;  /* 0x00013d0c01007387 */ /* 0x008fe80000100000 */
[----:B-----5:R-:W-:Y:S04]  /*4660*/  STL.U8 [R1+0x13e], R14 ;  /* 0x00013e0e01007387 */ /* 0x020fe80000100000 */
[----:B------:R-:W-:Y:S04]  /*4670*/  STL.U8 [R1+0x13f], R16 ;  /* 0x00013f1001007387 */ /* 0x000fe80000100000 */
[----:B------:R-:W-:Y:S04]  /*4680*/  STL.U8 [R1+0x140], R20 ;  /* 0x0001401401007387 */ /* 0x000fe80000100000 */
[----:B----4-:R-:W-:Y:S04]  /*4690*/  STL.U8 [R1+0x141], R22 ;  /* 0x0001411601007387 */ /* 0x010fe80000100000 */
[----:B------:R-:W-:Y:S04]  /*46a0*/  STL.U8 [R1+0x142], R24 ;  /* 0x0001421801007387 */ /* 0x000fe80000100000 */
[----:B------:R0:W-:Y:S04]  /*46b0*/  STL.U8 [R1+0x13b], R8 ;  /* 0x00013b0801007387 */ /* 0x0001e80000100000 */
        /* <DEDUP_REMOVED lines=8> */
[----:B------:R-:W-:Y:S04]  /*4740*/  STL.U8 [R1+0x145], R7 ;  /* 0x0001450701007387 */ /* 0x000fe80000100000 */
[----:B------:R-:W-:Y:S04]  /*4750*/  STL.U8 [R1+0x14b], R21 ;  /* 0x00014b1501007387 */ /* 0x000fe80000100000 */
[----:B0-----:R-:W5:Y:S04]  /*4760*/  LDG.E.U8 R8, desc[UR4][R26.64] ;  /* 0x000000041a087981 */ /* 0x001f68000c1e1100 */
        /* <DEDUP_REMOVED lines=8> */
[----:B-1----:R-:W5:Y:S04]  /*47f0*/  LDG.E.U8 R28, desc[UR4][R26.64+0x9] ;  /* 0x000009041a1c7981 */ /* 0x002f68000c1e1100 */
[----:B--2---:R-:W2:Y:S04]  /*4800*/  LDG.E.U8 R5, desc[UR4][R26.64+0xa] ;  /* 0x00000a041a057981 */ /* 0x004ea8000c1e1100 */
[----:B---3--:R-:W3:Y:S04]  /*4810*/  LDG.E.U8 R9, desc[UR4][R26.64+0xb] ;  /* 0x00000b041a097981 */ /* 0x008ee8000c1e1100 */
[----:B----4-:R-:W4:Y:S04]  /*4820*/  LDG.E.U8 R11, desc[UR4][R26.64+0xc] ;  /* 0x00000c041a0b7981 */ /* 0x010f28000c1e1100 */
[----:B-----5:R-:W5:Y:S04]  /*4830*/  LDG.E.U8 R13, desc[UR4][R26.64+0xd] ;  /* 0x00000d041a0d7981 */ /* 0x020f68000c1e1100 */
[----:B------:R-:W5:Y:S04]  /*4840*/  LDG.E.U8 R15, desc[UR4][R26.64+0xe] ;  /* 0x00000e041a0f7981 */ /* 0x000f68000c1e1100 */
[----:B------:R-:W5:Y:S04]  /*4850*/  LDG.E.U8 R17, desc[UR4][R26.64+0xf] ;  /* 0x00000f041a117981 */ /* 0x000f68000c1e1100 */
[----:B------:R-:W5:Y:S04]  /*4860*/  LDG.E.U8 R29, desc[UR4][R26.64+0x10] ;  /* 0x000010041a1d7981 */ /* 0x000f68000c1e1100 */
[----:B------:R0:W-:Y:S04]  /*4870*/  STL.U8 [R1+0x14d], R0 ;  /* 0x00014d0001007387 */ /* 0x0001e80000100000 */
[----:B------:R1:W-:Y:S04]  /*4880*/  STL.U8 [R1+0x14f], R6 ;  /* 0x00014f0601007387 */ /* 0x0003e80000100000 */
[----:B0-----:R-:W5:Y:S04]  /*4890*/  LDG.E.U8 R0, desc[UR4][R26.64+0x11] ;  /* 0x000011041a007981 */ /* 0x001f68000c1e1100 */
[----:B-1----:R-:W2:Y:S04]  /*48a0*/  LDG.E.64 R6, desc[UR4][R2.64+0x88] ;  /* 0x0000880402067981 */ /* 0x002ea8000c1e1b00 */
[----:B------:R0:W-:Y:S04]  /*48b0*/  STL.U8 [R1+0x151], R10 ;  /* 0x0001510a01007387 */ /* 0x0001e80000100000 */
[----:B0-----:R-:W5:Y:S04]  /*48c0*/  LDG.E.U8 R10, desc[UR4][R26.64+0x14] ;  /* 0x000014041a0a7981 */ /* 0x001f68000c1e1100 */
[----:B------:R0:W-:Y:S04]  /*48d0*/  STL.U8 [R1+0x159], R28 ;  /* 0x0001591c01007387 */ /* 0x0001e80000100000 */
[----:B---3--:R2:W-:Y:S04]  /*48e0*/  STL.U8 [R1+0x15b], R9 ;  /* 0x00015b0901007387 */ /* 0x0085e80000100000 */
[----:B0-----:R-:W3:Y:S04]  /*48f0*/  LDG.E.U8 R28, desc[UR4][R26.64+0x13] ;  /* 0x000013041a1c7981 */ /* 0x001ee8000c1e1100 */
[----:B--2---:R-:W2:Y:S04]  /*4900*/  LDG.E.U8 R9, desc[UR4][R6.64] ;  /* 0x0000000406097981 */ /* 0x004ea8000c1e1100 */
[----:B------:R0:W-:Y:S04]  /*4910*/  STL.U8 [R1+0x150], R8 ;  /* 0x0001500801007387 */ /* 0x0001e80000100000 */
[----:B------:R-:W-:Y:S04]  /*4920*/  STL.U8 [R1+0x14e], R4 ;  /* 0x00014e0401007387 */ /* 0x000fe80000100000 */
[----:B------:R1:W-:Y:S04]  /*4930*/  STL.U8 [R1+0x15a], R5 ;  /* 0x00015a0501007387 */ /* 0x0003e80000100000 */
[----:B0-----:R-:W2:Y:S04]  /*4940*/  LDG.E.U8 R8, desc[UR4][R26.64+0x12] ;  /* 0x000012041a087981 */ /* 0x001ea8000c1e1100 */
[----:B------:R0:W-:Y:S04]  /*4950*/  STL.U8 [R1+0x152], R12 ;  /* 0x0001520c01007387 */ /* 0x0001e80000100000 */
[----:B-1----:R-:W2:Y:S04]  /*4960*/  LDG.E.64 R4, desc[UR4][R2.64+0x90] ;  /* 0x0000900402047981 */ /* 0x002ea8000c1e1b00 */
[----:B------:R-:W2:Y:S04]  /*4970*/  LDG.E.U8 R26, desc[UR4][R6.64+0xb] ;  /* 0x00000b04061a7981 */ /* 0x000ea8000c1e1100 */
[----:B------:R-:W2:Y:S04]  /*4980*/  LDG.E.U8 R27, desc[UR4][R6.64+0x12] ;  /* 0x00001204061b7981 */ /* 0x000ea8000c1e1100 */
[----:B------:R1:W-:Y:S04]  /*4990*/  STL.U8 [R1+0x153], R14 ;  /* 0x0001530e01007387 */ /* 0x0003e80000100000 */
[----:B------:R1:W-:Y:S04]  /*49a0*/  STL.U8 [R1+0x154], R16 ;  /* 0x0001541001007387 */ /* 0x0003e80000100000 */
[----:B------:R1:W-:Y:S04]  /*49b0*/  STL.U8 [R1+0x155], R18 ;  /* 0x0001551201007387 */ /* 0x0003e80000100000 */
[----:B------:R1:W-:Y:S04]  /*49c0*/  STL.U8 [R1+0x156], R20 ;  /* 0x0001561401007387 */ /* 0x0003e80000100000 */
[----:B------:R1:W-:Y:S04]  /*49d0*/  STL.U8 [R1+0x157], R22 ;  /* 0x0001571601007387 */ /* 0x0003e80000100000 */
[----:B------:R1:W-:Y:S04]  /*49e0*/  STL.U8 [R1+0x158], R24 ;  /* 0x0001581801007387 */ /* 0x0003e80000100000 */
[----:B----4-:R4:W-:Y:S04]  /*49f0*/  STL.U8 [R1+0x15c], R11 ;  /* 0x00015c0b01007387 */ /* 0x0109e80000100000 */
[----:B------:R-:W2:Y:S04]  /*4a00*/  LDG.E.U8 R21, desc[UR4][R6.64+0x1] ;  /* 0x0000010406157981 */ /* 0x000ea8000c1e1100 */
[----:B------:R-:W2:Y:S04]  /*4a10*/  LDG.E.U8 R19, desc[UR4][R6.64+0x2] ;  /* 0x0000020406137981 */ /* 0x000ea8000c1e1100 */
[----:B0-----:R-:W2:Y:S04]  /*4a20*/  LDG.E.U8 R12, desc[UR4][R6.64+0x4] ;  /* 0x00000404060c7981 */ /* 0x001ea8000c1e1100 */
[----:B-1----:R-:W2:Y:S04]  /*4a30*/  LDG.E.U8 R14, desc[UR4][R6.64+0x5] ;  /* 0x00000504060e7981 */ /* 0x002ea8000c1e1100 */
[----:B------:R-:W2:Y:S04]  /*4a40*/  LDG.E.U8 R16, desc[UR4][R6.64+0x6] ;  /* 0x0000060406107981 */ /* 0x000ea8000c1e1100 */
[----:B------:R-:W2:Y:S04]  /*4a50*/  LDG.E.U8 R18, desc[UR4][R6.64+0x7] ;  /* 0x0000070406127981 */ /* 0x000ea8000c1e1100 */
[----:B------:R-:W2:Y:S04]  /*4a60*/  LDG.E.U8 R20, desc[UR4][R6.64+0x8] ;  /* 0x0000080406147981 */ /* 0x000ea8000c1e1100 */
[----:B------:R-:W2:Y:S04]  /*4a70*/  LDG.E.U8 R22, desc[UR4][R6.64+0x9] ;  /* 0x0000090406167981 */ /* 0x000ea8000c1e1100 */
[----:B------:R-:W2:Y:S04]  /*4a80*/  LDG.E.U8 R24, desc[UR4][R6.64+0xa] ;  /* 0x00000a0406187981 */ /* 0x000ea8000c1e1100 */
[----:B----4-:R-:W4:Y:S04]  /*4a90*/  LDG.E.U8 R11, desc[UR4][R6.64+0xe] ;  /* 0x00000e04060b7981 */ /* 0x010f28000c1e1100 */
[----:B-----5:R0:W-:Y:S04]  /*4aa0*/  STL.U8 [R1+0x164], R10 ;  /* 0x0001640a01007387 */ /* 0x0201e80000100000 */
[----:B0-----:R-:W5:Y:S04]  /*4ab0*/  LDG.E.U8 R10, desc[UR4][R6.64+0x3] ;  /* 0x00000304060a7981 */ /* 0x001f68000c1e1100 */
[----:B---3--:R0:W-:Y:S04]  /*4ac0*/  STL.U8 [R1+0x163], R28 ;  /* 0x0001631c01007387 */ /* 0x0081e80000100000 */
[----:B0-----:R-:W3:Y:S04]  /*4ad0*/  LDG.E.U8 R28, desc[UR4][R6.64+0xc] ;  /* 0x00000c04061c7981 */ /* 0x001ee8000c1e1100 */
[----:B--2---:R0:W-:Y:S04]  /*4ae0*/  STL.U8 [R1+0x165], R9 ;  /* 0x0001650901007387 */ /* 0x0041e80000100000 */
[----:B0-----:R-:W2:Y:S04]  /*4af0*/  LDG.E.U8 R9, desc[UR4][R6.64+0xd] ;  /* 0x00000d0406097981 */ /* 0x001ea8000c1e1100 */
[----:B------:R0:W-:Y:S04]  /*4b00*/  STL.U8 [R1+0x161], R0 ;  /* 0x0001610001007387 */ /* 0x0001e80000100000 */
[----:B0-----:R-:W2:Y:S04]  /*4b10*/  LDG.E.U8 R0, desc[UR4][R6.64+0x14] ;  /* 0x0000140406007981 */ /* 0x001ea8000c1e1100 */
[----:B------:R-:W-:Y:S04]  /*4b20*/  STL.U8 [R1+0x170], R26 ;  /* 0x0001701a01007387 */ /* 0x000fe80000100000 */
[----:B------:R0:W-:Y:S04]  /*4b30*/  STL.U8 [R1+0x177], R27 ;  /* 0x0001771b01007387 */ /* 0x0001e80000100000 */
[----:B------:R1:W-:Y:S04]  /*4b40*/  STL.U8 [R1+0x15d], R13 ;  /* 0x00015d0d01007387 */ /* 0x0003e80000100000 */
[----:B------:R1:W-:Y:S04]  /*4b50*/  STL.U8 [R1+0x15e], R15 ;  /* 0x00015e0f01007387 */ /* 0x0003e80000100000 */
[----:B0-----:R-:W2:Y:S04]  /*4b60*/  LDG.E.64 R26, desc[UR4][R2.64+0x98] ;  /* 0x00009804021a7981 */ /* 0x001ea8000c1e1b00 */
[----:B------:R0:W-:Y:S04]  /*4b70*/  STL.U8 [R1+0x15f], R17 ;  /* 0x00015f1101007387 */ /* 0x0001e80000100000 */
[----:B------:R0:W-:Y:S04]  /*4b80*/  STL.U8 [R1+0x162], R8 ;  /* 0x0001620801007387 */ /* 0x0001e80000100000 */
[----:B-1----:R-:W2:Y:S04]  /*4b90*/  LDG.E.U8 R13, desc[UR4][R6.64+0xf] ;  /* 0x00000f04060d7981 */ /* 0x002ea8000c1e1100 */
[----:B------:R-:W2:Y:S04]  /*4ba0*/  LDG.E.U8 R15, desc[UR4][R6.64+0x10] ;  /* 0x00001004060f7981 */ /* 0x000ea8000c1e1100 */
[----:B0-----:R-:W2:Y:S04]  /*4bb0*/  LDG.E.U8 R17, desc[UR4][R6.64+0x11] ;  /* 0x0000110406117981 */ /* 0x001ea8000c1e1100 */
[----:B------:R-:W2:Y:S04]  /*4bc0*/  LDG.E.U8 R8, desc[UR4][R6.64+0x13] ;  /* 0x0000130406087981 */ /* 0x000ea8000c1e1100 */
        /* <DEDUP_REMOVED lines=10> */
[----:B----4-:R4:W-:Y:S04]  /*4c70*/  STL.U8 [R1+0x173], R11 ;  /* 0x0001730b01007387 */ /* 0x0109e80000100000 */
        /* <DEDUP_REMOVED lines=11> */
[----:B----4-:R-:W4:Y:S04]  /*4d30*/  LDG.E.U8 R11, desc[UR4][R4.64+0xd] ;  /* 0x00000d04040b7981 */ /* 0x010f28000c1e1100 */
[----:B------:R-:W4:Y:S04]  /*4d40*/  LDG.E.64 R2, desc[UR4][R2.64+0xa0] ;  /* 0x0000a00402027981 */ /* 0x000f28000c1e1b00 */
[----:B------:R-:W4:Y:S04]  /*4d50*/  LDG.E.U8 R6, desc[UR4][R4.64+0x12] ;  /* 0x0000120404067981 */ /* 0x000f28000c1e1100 */
        /* <DEDUP_REMOVED lines=8> */
[----:B------:R0:W-:Y:S04]  /*4de0*/  STL.U8 [R1+0x174], R13 ;  /* 0x0001740d01007387 */ /* 0x0001e80000100000 */
[----:B------:R1:W-:Y:S04]  /*4df0*/  STL.U8 [R1+0x175], R15 ;  /* 0x0001750f01007387 */ /* 0x0003e80000100000 */
[----:B------:R-:W-:Y:S04]  /*4e00*/  STL.U8 [R1+0x176], R17 ;  /* 0x0001761101007387 */ /* 0x000fe80000100000 */
[----:B------:R1:W-:Y:S04]  /*4e10*/  STL.U8 [R1+0x178], R8 ;  /* 0x0001780801007387 */ /* 0x0003e80000100000 */
[----:B0-----:R-:W2:Y:S04]  /*4e20*/  LDG.E.U8 R13, desc[UR4][R4.64+0xe] ;  /* 0x00000e04040d7981 */ /* 0x001ea8000c1e1100 */
[----:B-1----:R-:W2:Y:S04]  /*4e30*/  LDG.E.U8 R15, desc[UR4][R4.64+0xf] ;  /* 0x00000f04040f7981 */ /* 0x002ea8000c1e1100 */
[----:B------:R-:W2:Y:S04]  /*4e40*/  LDG.E.U8 R8, desc[UR4][R4.64+0x13] ;  /* 0x0000130404087981 */ /* 0x000ea8000c1e1100 */
[----:B------:R-:W2:Y:S04]  /*4e50*/  LDG.E.U8 R17, desc[UR4][R4.64+0x14] ;  /* 0x0000140404117981 */ /* 0x000ea8000c1e1100 */
[----:B------:R-:W2:Y:S04]  /*4e60*/  LDG.E.U8 R4, desc[UR4][R26.64] ;  /* 0x000000041a047981 */ /* 0x000ea8000c1e1100 */
[----:B------:R-:W2:Y:S04]  /*4e70*/  LDG.E.U8 R5, desc[UR4][R26.64+0x7] ;  /* 0x000007041a057981 */ /* 0x000ea8000c1e1100 */
[----:B------:R-:W-:Y:S04]  /*4e80*/  STL.U8 [R1+0x17a], R29 ;  /* 0x00017a1d01007387 */ /* 0x000fe80000100000 */
[----:B------:R-:W-:Y:S04]  /*4e90*/  STL.U8 [R1+0x17b], R21 ;  /* 0x00017b1501007387 */ /* 0x000fe80000100000 */
[----:B------:R-:W-:Y:S04]  /*4ea0*/  STL.U8 [R1+0x17c], R19 ;  /* 0x00017c1301007387 */ /* 0x000fe80000100000 */
[----:B------:R0:W-:Y:S04]  /*4eb0*/  STL.U8 [R1+0x17d], R12 ;  /* 0x00017d0c01007387 */ /* 0x0001e80000100000 */
[----:B------:R-:W-:Y:S04]  /*4ec0*/  STL.U8 [R1+0x17e], R14 ;  /* 0x00017e0e01007387 */ /* 0x000fe80000100000 */
[----:B------:R-:W-:Y:S04]  /*4ed0*/  STL.U8 [R1+0x17f], R16 ;  /* 0x00017f1001007387 */ /* 0x000fe80000100000 */
[----:B------:R-:W-:Y:S04]  /*4ee0*/  STL.U8 [R1+0x180], R18 ;  /* 0x0001801201007387 */ /* 0x000fe80000100000 */
[----:B------:R-:W-:Y:S04]  /*4ef0*/  STL.U8 [R1+0x181], R20 ;  /* 0x0001811401007387 */ /* 0x000fe80000100000 */
[----:B------:R-:W-:Y:S04]  /*4f00*/  STL.U8 [R1+0x182], R22 ;  /* 0x0001821601007387 */ /* 0x000fe80000100000 */
[----:B------:R-:W-:Y:S04]  /*4f10*/  STL.U8 [R1+0x183], R24 ;  /* 0x0001831801007387 */ /* 0x000fe80000100000 */
[----:B------:R1:W-:Y:S04]  /*4f20*/  STL.U8 [R1+0x185], R7 ;  /* 0x0001850701007387 */ /* 0x0003e80000100000 */
[----:B----4-:R4:W-:Y:S04]  /*4f30*/  STL.U8 [R1+0x187], R11 ;  /* 0x0001870b01007387 */ /* 0x0109e80000100000 */
[----:B0-----:R-:W2:Y:S04]  /*4f40*/  LDG.E.U8 R12, desc[UR4][R26.64+0x1] ;  /* 0x000001041a0c7981 */ /* 0x001ea8000c1e1100 */
[----:B------:R-:W2:Y:S04]  /*4f50*/  LDG.E.U8 R29, desc[UR4][R26.64+0x2] ;  /* 0x000002041a1d7981 */ /* 0x000ea8000c1e1100 */
[----:B------:R-:W2:Y:S04]  /*4f60*/  LDG.E.U8 R21, desc[UR4][R26.64+0x3] ;  /* 0x000003041a157981 */ /* 0x000ea8000c1e1100 */
[----:B------:R-:W2:Y:S04]  /*4f70*/  LDG.E.U8 R19, desc[UR4][R26.64+0x4] ;  /* 0x000004041a137981 */ /* 0x000ea8000c1e1100 */
[----:B-1----:R-:W2:Y:S04]  /*4f80*/  LDG.E.U8 R7, desc[UR4][R26.64+0x6] ;  /* 0x000006041a077981 */ /* 0x002ea8000c1e1100 */
[----:B------:R-:W2:Y:S04]  /*4f90*/  LDG.E.U8 R24, desc[UR4][R26.64+0x9] ;  /* 0x000009041a187981 */ /* 0x000ea8000c1e1100 */
        /* <DEDUP_REMOVED lines=15> */
[----:B0-----:R-:W2:Y:S04]  /*5090*/  LDG.E.U8 R6, desc[UR4][R2.64+0x9] ;  /* 0x0000090402067981 */ /* 0x001ea8000c1e1100 */
[----:B------:R0:W-:Y:S04]  /*50a0*/  STL.U8 [R1+0x188], R13 ;  /* 0x0001880d01007387 */ /* 0x0001e80000100000 */
[----:B------:R1:W-:Y:S04]  /*50b0*/  STL.U8 [R1+0x189], R15 ;  /* 0x0001890f01007387 */ /* 0x0003e80000100000 */
[----:B------:R1:W-:Y:S04]  /*50c0*/  STL.U8 [R1+0x18d], R8 ;  /* 0x00018d0801007387 */ /* 0x0003e80000100000 */
[----:B0-----:R-:W2:Y:S04]  /*50d0*/  LDG.E.U8 R13, desc[UR4][R26.64+0x11] ;  /* 0x000011041a0d7981 */ /* 0x001ea8000c1e1100 */
[----:B-1----:R-:W2:Y:S04]  /*50e0*/  LDG.E.U8 R15, desc[UR4][R26.64+0x12] ;  /* 0x000012041a0f7981 */ /* 0x002ea8000c1e1100 */
[----:B------:R-:W-:Y:S04]  /*50f0*/  STL.U8 [R1+0x18e], R17 ;  /* 0x00018e1101007387 */ /* 0x000fe80000100000 */
[----:B------:R0:W-:Y:S04]  /*5100*/  STL.U8 [R1+0x18f], R4 ;  /* 0x00018f0401007387 */ /* 0x0001e80000100000 */
[----:B------:R1:W-:Y:S04]  /*5110*/  STL.U8 [R1+0x196], R5 ;  /* 0x0001960501007387 */ /* 0x0003e80000100000 */
[----:B------:R-:W2:Y:S04]  /*5120*/  LDG.E.U8 R8, desc[UR4][R2.64+0xc] ;  /* 0x00000c0402087981 */ /* 0x000ea8000c1e1100 */
[----:B0-----:R-:W2:Y:S04]  /*5130*/  LDG.E.U8 R4, desc[UR4][R26.64+0x14] ;  /* 0x000014041a047981 */ /* 0x001ea8000c1e1100 */
[----:B-1----:R-:W2:Y:S04]  /*5140*/  LDG.E.U8 R5, desc[UR4][R2.64+0x2] ;  /* 0x0000020402057981 */ /* 0x002ea8000c1e1100 */
[----:B------:R-:W2:Y:S04]  /*5150*/  LDG.E.U8 R17, desc[UR4][R2.64+0xe] ;  /* 0x00000e0402117981 */ /* 0x000ea8000c1e1100 */
[----:B------:R-:W2:Y:S04]  /*5160*/  LDG.E.U8 R26, desc[UR4][R2.64+0x3] ;  /* 0x00000304021a7981 */ /* 0x000ea8000c1e1100 */
[----:B------:R-:W2:Y:S04]  /*5170*/  LDG.E.U8 R27, desc[UR4][R2.64+0x11] ;  /* 0x00001104021b7981 */ /* 0x000ea8000c1e1100 */
        /* <DEDUP_REMOVED lines=23> */
[----:B------:R-:W4:Y:S04]  /*52f0*/  LDG.E.U8 R29, desc[UR4][R2.64+0x14] ;  /* 0x00001404021d7981 */ /* 0x000f28000c1e1100 */
[----:B-----5:R0:W-:Y:S04]  /*5300*/  STL.U8 [R1+0x19e], R10 ;  /* 0x00019e0a01007387 */ /* 0x0201e80000100000 */
[----:B0-----:R-:W5:Y:S04]  /*5310*/  LDG.E.U8 R10, desc[UR4][R2.64+0xb] ;  /* 0x00000b04020a7981 */ /* 0x001f68000c1e1100 */
[----:B---3--:R0:W-:Y:S04]  /*5320*/  STL.U8 [R1+0x197], R28 ;  /* 0x0001971c01007387 */ /* 0x0081e80000100000 */
[----:B0-----:R-:W3:Y:S04]  /*5330*/  LDG.E.U8 R28, desc[UR4][R2.64+0xf] ;  /* 0x00000f04021c7981 */ /* 0x001ee8000c1e1100 */
[----:B--2---:R0:W-:Y:S04]  /*5340*/  STL.U8 [R1+0x194], R9 ;  /* 0x0001940901007387 */ /* 0x0041e80000100000 */
[----:B0-----:R-:W2:Y:S04]  /*5350*/  LDG.E.U8 R9, desc[UR4][R2.64] ;  /* 0x0000000402097981 */ /* 0x001ea8000c1e1100 */
[----:B------:R0:W-:Y:S02]  /*5360*/  STL.U8 [R1+0x1a2], R0 ;  /* 0x0001a20001007387 */ /* 0x0001e40000100000 */
[----:B0-----:R-:W-:-:S04]  /*5370*/  IMAD.MOV.U32 R0, RZ, RZ, R1 ;  /* 0x000000ffff007224 */ /* 0x001fc800078e0001 */
[----:B------:R-:W-:Y:S01]  /*5380*/  IMAD R0, R25, 0x15, R0 ;  /* 0x0000001519007824 */ /* 0x000fe200078e0200 */
        /* <DEDUP_REMOVED lines=19> */
[----:B----4-:R-:W-:Y:S04]  /*54c0*/  STL.U8 [R1+0x1b7], R11 ;  /* 0x0001b70b01007387 */ /* 0x010fe80000100000 */
[----:B------:R-:W-:Y:S04]  /*54d0*/  STL.U8 [R1+0x1b8], R29 ;  /* 0x0001b81d01007387 */ /* 0x000fe80000100000 */
[----:B-----5:R-:W-:Y:S04]  /*54e0*/  STL.U8 [R1+0x1af], R10 ;  /* 0x0001af0a01007387 */ /* 0x020fe80000100000 */
[----:B---3--:R-:W-:Y:S04]  /*54f0*/  STL.U8 [R1+0x1b3], R28 ;  /* 0x0001b31c01007387 */ /* 0x008fe80000100000 */
[----:B--2---:R0:W-:Y:S02]  /*5500*/  STL.U8 [R1+0x1a4], R9 ;  /* 0x0001a40901007387 */ /* 0x0041e40000100000 */
[----:B0-----:R-:W-:-:S05]  /*5510*/  IMAD.IADD R9, R23, 0x1, R0 ;  /* 0x0000000117097824 */ /* 0x001fca00078e0200 */
[----:B------:R-:W2:Y:S04]  /*5520*/  LDL.U8 R2, [R9+-0x15] ;  /* 0xffffeb0009027983 */ /* 0x000ea80000100000 */
[----:B------:R-:W3:Y:S04]  /*5530*/  LDL.U8 R0, [R9+-0x16] ;  /* 0xffffea0009007983 */ /* 0x000ee80000100000 */
[----:B------:R-:W4:Y:S04]  /*5540*/  LDL.U8 R3, [R9+-0x14] ;  /* 0xffffec0009037983 */ /* 0x000f280000100000 */
[----:B------:R-:W5:Y:S04]  /*5550*/  LDL.U8 R4, [R9+-0x1] ;  /* 0xffffff0009047983 */ /* 0x000f680000100000 */
[----:B------:R-:W5:Y:S04]  /*5560*/  LDL.U8 R5, [R9+0x1] ;  /* 0x0000010009057983 */ /* 0x000f680000100000 */
[----:B------:R-:W5:Y:S04]  /*5570*/  LDL.U8 R6, [R9+0x14] ;  /* 0x0000140009067983 */ /* 0x000f680000100000 */
[----:B------:R-:W5:Y:S04]  /*5580*/  LDL.U8 R7, [R9+0x15] ;  /* 0x0000150009077983 */ /* 0x000f680000100000 */
[----:B------:R-:W5:Y:S01]  /*5590*/  LDL.U8 R8, [R9+0x16] ;  /* 0x0000160009087983 */ /* 0x000f620000100000 */
[----:B--2---:R-:W-:Y:S01]  /*55a0*/  ISETP.NE.AND P1, PT, R2, RZ, PT ;  /* 0x000000ff0200720c */ /* 0x004fe20003f25270 */
[----:B------:R-:W-:Y:S01]  /*55b0*/  HFMA2 R2, -RZ, RZ, 0, 1.1920928955078125e-07 ;  /* 0x00000002ff027431 */ /* 0x000fe200000001ff */
[----:B---3--:R-:W-:-:S02]  /*55c0*/  ISETP.NE.AND P0, PT, R0, RZ, PT ;  /* 0x000000ff0000720c */ /* 0x008fc40003f05270 */
[----:B------:R-:W-:-:S09]  /*55d0*/  SEL R0, RZ, 0x1, !P1 ;  /* 0x00000001ff007807 */ /* 0x000fd20004800000 */
[----:B------:R-:W-:Y:S01]  /*55e0*/  @!P1 IMAD.MOV R2, RZ, RZ, 0x1 ;  /* 0x00000001ff029424 */ /* 0x000fe200078e02ff */
[----:B----4-:R-:W-:Y:S01]  /*55f0*/  ISETP.NE.AND P1, PT, R3, RZ, PT ;  /* 0x000000ff0300720c */ /* 0x010fe20003f25270 */
[----:B------:R-:W-:Y:S01]  /*5600*/  @!P0 IMAD.MOV R2, RZ, RZ, R0 ;  /* 0x000000ffff028224 */ /* 0x000fe200078e0200 */
[----:B-----5:R-:W-:-:S03]  /*5610*/  ISETP.NE.AND P0, PT, R4, RZ, PT ;  /* 0x000000ff0400720c */ /* 0x020fc60003f05270 */
[----:B------:R-:W-:-:S08]  /*5620*/  VIADD R0, R2, 0x1 ;  /* 0x0000000102007836 */ /* 0x000fd00000000000 */
[----:B------:R-:W-:Y:S02]  /*5630*/  @!P1 IADD3 R0, PT, PT, R2, RZ, RZ ;  /* 0x000000ff02009210 */ /* 0x000fe40007ffe0ff */
[----:B------:R-:W-:-:S03]  /*5640*/  ISETP.NE.AND P1, PT, R5, RZ, PT ;  /* 0x000000ff0500720c */ /* 0x000fc60003f25270 */
[----:B------:R-:W-:Y:S02]  /*5650*/  VIADD R2, R0, 0x1 ;  /* 0x0000000100027836 */ /* 0x000fe40000000000 */
[----:B------:R-:W-:Y:S01]  /*5660*/  @!P0 IMAD.MOV R2, RZ, RZ, R0 ;  /* 0x000000ffff028224 */ /* 0x000fe200078e0200 */
[----:B------:R-:W-:-:S04]  /*5670*/  ISETP.NE.AND P0, PT, R6, RZ, PT ;  /* 0x000000ff0600720c */ /* 0x000fc80003f05270 */
[----:B------:R-:W-:-:S03]  /*5680*/  IADD3 R0, PT, PT, R2, 0x1, RZ ;  /* 0x0000000102007810 */ /* 0x000fc60007ffe0ff */
[----:B------:R-:W-:Y:S01]  /*5690*/  @!P1 IMAD.MOV R0, RZ, RZ, R2 ;  /* 0x000000ffff009224 */ /* 0x000fe200078e0202 */
[----:B------:R-:W-:-:S03]  /*56a0*/  ISETP.NE.AND P1, PT, R7, RZ, PT ;  /* 0x000000ff0700720c */ /* 0x000fc60003f25270 */
[C---:B------:R-:W-:Y:S02]  /*56b0*/  VIADD R2, R0.reuse, 0x1 ;  /* 0x0000000100027836 */ /* 0x040fe40000000000 */
[----:B------:R-:W-:Y:S02]  /*56c0*/  @!P0 IADD3 R2, PT, PT, R0, RZ, RZ ;  /* 0x000000ff00028210 */ /* 0x000fe40007ffe0ff */
[----:B------:R-:W-:-:S03]  /*56d0*/  ISETP.NE.AND P0, PT, R8, RZ, PT ;  /* 0x000000ff0800720c */ /* 0x000fc60003f05270 */
[----:B------:R-:W-:-:S03]  /*56e0*/  VIADD R3, R2, 0x1 ;  /* 0x0000000102037836 */ /* 0x000fc60000000000 */
[----:B------:R-:W-:-:S05]  /*56f0*/  @!P1 IMAD.MOV R3, RZ, RZ, R2 ;  /* 0x000000ffff039224 */ /* 0x000fca00078e0202 */
[----:B------:R-:W-:Y:S02]  /*5700*/  IADD3 R0, PT, PT, R3, 0x1, RZ ;  /* 0x0000000103007810 */ /* 0x000fe40007ffe0ff */
[----:B------:R-:W-:-:S05]  /*5710*/  @!P0 IMAD.MOV R0, RZ, RZ, R3 ;  /* 0x000000ffff008224 */ /* 0x000fca00078e0203 */
[----:B------:R-:W-:-:S04]  /*5720*/  LOP3.LUT R2, R0, 0xfffffffe, RZ, 0xc0, !PT ;  /* 0xfffffffe00027812 */ /* 0x000fc800078ec0ff */
[----:B------:R-:W-:-:S13]  /*5730*/  ISETP.NE.AND P0, PT, R2, 0x2, PT ;  /* 0x000000020200780c */ /* 0x000fda0003f05270 */
[----:B------:R-:W-:Y:S05]  /*5740*/  @!P0 BRA `(.L_x_0) ;  /* 0x00000000001c8947 */ /* 0x000fea0003800000 */
[----:B------:R-:W0:Y:S02]  /*5750*/  LDC.64 R2, c[0x0][0x380] ;  /* 0x0000e000ff027b82 */ /* 0x000e240000000a00 */
[----:B0-----:R-:W-:-:S06]  /*5760*/  IMAD.WIDE R2, R25, 0x8, R2 ;  /* 0x0000000819027825 */ /* 0x001fcc00078e0202 */
[----:B------:R-:W2:Y:S02]  /*5770*/  LDG.E.64 R2, desc[UR4][R2.64] ;  /* 0x0000000402027981 */ /* 0x000ea4000c1e1b00 */
[----:B--2---:R-:W-:-:S05]  /*5780*/  IADD3 R4, P0, PT, R23, R2, RZ ;  /* 0x0000000217047210 */ /* 0x004fca0007f1e0ff */
[----:B------:R-:W-:-:S05]  /*5790*/  IMAD.X R5, RZ, RZ, R3, P0 ;  /* 0x000000ffff057224 */ /* 0x000fca00000e0603 */
[----:B------:R-:W-:Y:S01]  /*57a0*/  STG.E.U8 desc[UR4][R4.64], RZ ;  /* 0x000000ff04007986 */ /* 0x000fe2000c101104 */
[----:B------:R-:W-:Y:S05]  /*57b0*/  EXIT ;  /* 0x000000000000794d */ /* 0x000fea0003800000 */
.L_x_0:
[----:B------:R-:W-:-:S13]  /*57c0*/  ISETP.NE.AND P0, PT, R0, 0x3, PT ;  /* 0x000000030000780c */ /* 0x000fda0003f05270 */
[----:B------:R-:W-:Y:S05]  /*57d0*/  @P0 EXIT ;  /* 0x000000000000094d */ /* 0x000fea0003800000 */
[----:B------:R-:W0:Y:S02]  /*57e0*/  LDC.64 R2, c[0x0][0x380] ;  /* 0x0000e000ff027b82 */ /* 0x000e240000000a00 */
[----:B0-----:R-:W-:-:S05]  /*57f0*/  IMAD.WIDE R4, R25, 0x8, R2 ;  /* 0x0000000819047825 */ /* 0x001fca00078e0202 */
[----:B------:R-:W2:Y:S01]  /*5800*/  LDG.E.64 R2, desc[UR4][R4.64] ;  /* 0x0000000404027981 */ /* 0x000ea2000c1e1b00 */
[----:B------:R-:W-:Y:S02]  /*5810*/  MOV R0, 0x1 ;  /* 0x0000000100007802 */ /* 0x000fe40000000f00 */
[----:B--2---:R-:W-:-:S05]  /*5820*/  IADD3 R2, P0, PT, R23, R2, RZ ;  /* 0x0000000217027210 */ /* 0x004fca0007f1e0ff */
[----:B------:R-:W-:-:S05]  /*5830*/  IMAD.X R3, RZ, RZ, R3, P0 ;  /* 0x000000ffff037224 */ /* 0x000fca00000e0603 */
[----:B------:R-:W-:Y:S01]  /*5840*/  STG.E.U8 desc[UR4][R2.64], R0 ;  /* 0x0000000002007986 */ /* 0x000fe2000c101104 */
[----:B------:R-:W-:Y:S05]  /*5850*/  EXIT ;  /* 0x000000000000794d */ /* 0x000fea0003800000 */
.L_x_1:
[----:B------:R-:W-:-:S00]  /*5860*/  BRA `(.L_x_1) ;  /* 0xfffffffc00fc7947 */ /* 0x000fc0000383ffff */
[----:B------:R-:W-:-:S00]  /*5870*/  NOP ;  /* 0x0000000000007918 */ /* 0x000fc00000000000 */
        /* <DEDUP_REMOVED lines=8> */
.L_x_2:


//--------------------- .nv.shared.reserved.0     --------------------------
	.section	.nv.shared.reserved.0,"aw",@nobits
	.weak		__nv_reservedSMEM_offset_0_alias
	.size		__nv_reservedSMEM_offset_0_alias, 0, 64
	.other		__nv_reservedSMEM_offset_0_alias,@"STO_CUDA_RESERVED_SHARED STV_DEFAULT"
__nv_reservedSMEM_offset_0_alias:
	.zero		0
	.zero		64


//--------------------- .nv.constant0._Z4jogoPPb  --------------------------
	.section	.nv.constant0._Z4jogoPPb,"a",@progbits
	.sectionflags	@""
	.align	4
.nv.constant0._Z4jogoPPb:
	.zero		904


//--------------------- SYMBOLS --------------------------

	.type		.nv.reservedSmem.offset0,@object
	.size		.nv.reservedSmem.offset0,0x4
